def attn_fwd(
    Q,
    K,
    V,
    Out,
    Lse,
    sm_scale,
    stride_qz,
    stride_qh,
    stride_qm,
    stride_qk,
    stride_kz,
    stride_kh,
    stride_kn,
    stride_kk,
    stride_vz,
    stride_vh,
    stride_vn,
    stride_vk,
    stride_oz,
    stride_oh,
    stride_om,
    stride_ok,
    seqlen_q,
    seqlen_k,
    BLOCK_M: tl.constexpr,
    BLOCK_N: tl.constexpr,
    HEAD_DIM: tl.constexpr,
    CAUSAL: tl.constexpr,
):
    start_m = tl.program_id(0)
    off_hz = tl.program_id(1)
    q_off = off_hz * stride_qh
    k_off = off_hz * stride_kh
    v_off = off_hz * stride_vh
    offs_m = start_m * BLOCK_M + tl.arange(0, BLOCK_M)
    offs_d = tl.arange(0, HEAD_DIM)
    offs_n = tl.arange(0, BLOCK_N)
    q_ptrs = Q + q_off + offs_m[:, None] * stride_qm + offs_d[None, :] * stride_qk
    k_ptrs = K + k_off + offs_d[:, None] * stride_kk + offs_n[None, :] * stride_kn
    v_ptrs = V + v_off + offs_n[:, None] * stride_vn + offs_d[None, :] * stride_vk
    m_i = tl.full([BLOCK_M], float("-inf"), dtype=tl.float32)
    l_i = tl.zeros([BLOCK_M], dtype=tl.float32) + 1.0
    acc = tl.zeros([BLOCK_M, HEAD_DIM], dtype=tl.float32)
    q = tl.load(q_ptrs)
    acc, l_i, m_i = _attn_fwd_inner(
        acc,
        l_i,
        m_i,
        q,
        k_ptrs,
        v_ptrs,
        sm_scale,
        stride_kn,
        stride_vn,
        start_m,
        seqlen_k,
        BLOCK_M,
        BLOCK_N,
        HEAD_DIM,
        CAUSAL,
    )
    acc = acc / l_i[:, None]
    lse = m_i + tl.math.log2(l_i) / 1.4426950408889634
    o_ptrs = (
        Out
        + off_hz * stride_oh
        + offs_m[:, None] * stride_om
        + offs_d[None, :] * stride_ok
    )
    tl.store(o_ptrs, acc.to(Out.dtype.element_ty))
    tl.store(Lse + off_hz * seqlen_q + offs_m, lse)

# config = {"BLOCK_M": 256, "BLOCK_N": 64, "HEAD_DIM": 128, "arch": "sm_100", "causal": false, "dtype": "bf16", "num_stages": 2, "num_warps": 16}
# arch = sm_100


// ===== COMPILED SASS (sm_100a) =====

	.target	sm_100a

	.elftype	@"ET_EXEC"


//--------------------- .note.nv.tkinfo           --------------------------
	.section	.note.nv.tkinfo,"",@"SHT_NOTE"
	.sectionflags	@"SHF_NOTE_NV_TKINFO"
	.tkinfo
        /*0018*/ 	.word	0x00000081
        /*0030*/ 	.string	""
        /*0030*/ 	.string	"ptxas-blackwell"
        /*0030*/ 	.string	"Cuda compilation tools, release 12.9, V12.9.86"
        /*0030*/ 	.string	"Build cuda_12.9.r12.9/compiler.36037853_0"
        /*0030*/ 	.string	"-v  -suppress-debug-info  -lineinfo  -arch sm_100a "



//--------------------- .note.nv.cuver            --------------------------
	.section	.note.nv.cuver,"",@"SHT_NOTE"
	.sectionflags	@"SHF_NOTE_NV_CUVER"
        /*0018*/ 	.short	0x0001
        /*001a*/ 	.short	0x0064
        /*001c*/ 	.short	0x0001
        /*001e*/ 	.short	0x0000
        /*0020*/ 	.short	0x0001
        /*0022*/ 	.short	0x0000


//--------------------- .nv.info                  --------------------------
	.section	.nv.info,"",@"SHT_CUDA_INFO"
	.align	4


	//----- nvinfo : EIATTR_REGCOUNT
	.align		4
        /*0000*/ 	.byte	0x04, 0x2f
        /*0002*/ 	.short	(.L_2 - .L_1)
	.align		4
.L_1:
        /*0004*/ 	.word	index@(attn_fwd)
        /*0008*/ 	.word	0x00000080


	//----- nvinfo : EIATTR_FRAME_SIZE
	.align		4
.L_2:
        /*000c*/ 	.byte	0x04, 0x11
        /*000e*/ 	.short	(.L_4 - .L_3)
	.align		4
.L_3:
        /*0010*/ 	.word	index@(attn_fwd)
        /*0014*/ 	.word	0x00000220


	//----- nvinfo : EIATTR_MIN_STACK_SIZE
	.align		4
.L_4:
        /*0018*/ 	.byte	0x04, 0x12
        /*001a*/ 	.short	(.L_6 - .L_5)
	.align		4
.L_5:
        /*001c*/ 	.word	index@(attn_fwd)
        /*0020*/ 	.word	0x00000220
.L_6:


//--------------------- .nv.info.attn_fwd         --------------------------
	.section	.nv.info.attn_fwd,"",@"SHT_CUDA_INFO"
	.sectionflags	@""
	.align	4


	//----- nvinfo : EIATTR_CUDA_API_VERSION
	.align		4
        /*0000*/ 	.byte	0x04, 0x37
        /*0002*/ 	.short	(.L_8 - .L_7)
.L_7:
        /*0004*/ 	.word	0x00000081


	//----- nvinfo : EIATTR_KPARAM_INFO
	.align		4
.L_8:
        /*0008*/ 	.byte	0x04, 0x17
        /*000a*/ 	.short	(.L_10 - .L_9)
.L_9:
        /*000c*/ 	.word	0x00000000
        /*0010*/ 	.short	0x0019
        /*0012*/ 	.short	0x0080
        /*0014*/ 	.byte	0x00, 0xf4, 0x21, 0x00


	//----- nvinfo : EIATTR_KPARAM_INFO
	.align		4
.L_10:
        /*0018*/ 	.byte	0x04, 0x17
        /*001a*/ 	.short	(.L_12 - .L_11)
.L_11:
        /*001c*/ 	.word	0x00000000
        /*0020*/ 	.short	0x0018
        /*0022*/ 	.short	0x0078
        /*0024*/ 	.byte	0x00, 0xf4, 0x21, 0x00


	//----- nvinfo : EIATTR_KPARAM_INFO
	.align		4
.L_12:
        /*0028*/ 	.byte	0x04, 0x17
        /*002a*/ 	.short	(.L_14 - .L_13)
.L_13:
        /*002c*/ 	.word	0x00000000
        /*0030*/ 	.short	0x0017
        /*0032*/ 	.short	0x0070
        /*0034*/ 	.byte	0x00, 0xf0, 0x11, 0x00


	//----- nvinfo : EIATTR_KPARAM_INFO
	.align		4
.L_14:
        /*0038*/ 	.byte	0x04, 0x17
        /*003a*/ 	.short	(.L_16 - .L_15)
.L_15:
        /*003c*/ 	.word	0x00000000
        /*0040*/ 	.short	0x0016
        /*0042*/ 	.short	0x006c
        /*0044*/ 	.byte	0x00, 0xf0, 0x11, 0x00


	//----- nvinfo : EIATTR_KPARAM_INFO
	.align		4
.L_16:
        /*0048*/ 	.byte	0x04, 0x17
        /*004a*/ 	.short	(.L_18 - .L_17)
.L_17:
        /*004c*/ 	.word	0x00000000
        /*0050*/ 	.short	0x0015
        /*0052*/ 	.short	0x0068
        /*0054*/ 	.byte	0x00, 0xf0, 0x11, 0x00


	//----- nvinfo : EIATTR_KPARAM_INFO
	.align		4
.L_18:
        /*0058*/ 	.byte	0x04, 0x17
        /*005a*/ 	.short	(.L_20 - .L_19)
.L_19:
        /*005c*/ 	.word	0x00000000
        /*0060*/ 	.short	0x0014
        /*0062*/ 	.short	0x0064
        /*0064*/ 	.byte	0x00, 0xf0, 0x11, 0x00


	//----- nvinfo : EIATTR_KPARAM_INFO
	.align		4
.L_20:
        /*0068*/ 	.byte	0x04, 0x17
        /*006a*/ 	.short	(.L_22 - .L_21)
.L_21:
        /*006c*/ 	.word	0x00000000
        /*0070*/ 	.short	0x0013
        /*0072*/ 	.short	0x0060
        /*0074*/ 	.byte	0x00, 0xf0, 0x11, 0x00


	//----- nvinfo : EIATTR_KPARAM_INFO
	.align		4
.L_22:
        /*0078*/ 	.byte	0x04, 0x17
        /*007a*/ 	.short	(.L_24 - .L_23)
.L_23:
        /*007c*/ 	.word	0x00000000
        /*0080*/ 	.short	0x0012
        /*0082*/ 	.short	0x005c
        /*0084*/ 	.byte	0x00, 0xf0, 0x11, 0x00


	//----- nvinfo : EIATTR_KPARAM_INFO
	.align		4
.L_24:
        /*0088*/ 	.byte	0x04, 0x17
        /*008a*/ 	.short	(.L_26 - .L_25)
.L_25:
        /*008c*/ 	.word	0x00000000
        /*0090*/ 	.short	0x0011
        /*0092*/ 	.short	0x0058
        /*0094*/ 	.byte	0x00, 0xf0, 0x11, 0x00


	//----- nvinfo : EIATTR_KPARAM_INFO
	.align		4
.L_26:
        /*0098*/ 	.byte	0x04, 0x17
        /*009a*/ 	.short	(.L_28 - .L_27)
.L_27:
        /*009c*/ 	.word	0x00000000
        /*00a0*/ 	.short	0x0010
        /*00a2*/ 	.short	0x0054
        /*00a4*/ 	.byte	0x00, 0xf0, 0x11, 0x00


	//----- nvinfo : EIATTR_KPARAM_INFO
	.align		4
.L_28:
        /*00a8*/ 	.byte	0x04, 0x17
        /*00aa*/ 	.short	(.L_30 - .L_29)
.L_29:
        /*00ac*/ 	.word	0x00000000
        /*00b0*/ 	.short	0x000f
        /*00b2*/ 	.short	0x0050
        /*00b4*/ 	.byte	0x00, 0xf0, 0x11, 0x00


	//----- nvinfo : EIATTR_KPARAM_INFO
	.align		4
.L_30:
        /*00b8*/ 	.byte	0x04, 0x17
        /*00ba*/ 	.short	(.L_32 - .L_31)
.L_31:
        /*00bc*/ 	.word	0x00000000
        /*00c0*/ 	.short	0x000e
        /*00c2*/ 	.short	0x004c
        /*00c4*/ 	.byte	0x00, 0xf0, 0x11, 0x00


	//----- nvinfo : EIATTR_KPARAM_INFO
	.align		4
.L_32:
        /*00c8*/ 	.byte	0x04, 0x17
        /*00ca*/ 	.short	(.L_34 - .L_33)
.L_33:
        /*00cc*/ 	.word	0x00000000
        /*00d0*/ 	.short	0x000d
        /*00d2*/ 	.short	0x0048
        /*00d4*/ 	.byte	0x00, 0xf0, 0x11, 0x00


	//----- nvinfo : EIATTR_KPARAM_INFO
	.align		4
.L_34:
        /*00d8*/ 	.byte	0x04, 0x17
        /*00da*/ 	.short	(.L_36 - .L_35)
.L_35:
        /*00dc*/ 	.word	0x00000000
        /*00e0*/ 	.short	0x000c
        /*00e2*/ 	.short	0x0044
        /*00e4*/ 	.byte	0x00, 0xf0, 0x11, 0x00


	//----- nvinfo : EIATTR_KPARAM_INFO
	.align		4
.L_36:
        /*00e8*/ 	.byte	0x04, 0x17
        /*00ea*/ 	.short	(.L_38 - .L_37)
.L_37:
        /*00ec*/ 	.word	0x00000000
        /*00f0*/ 	.short	0x000b
        /*00f2*/ 	.short	0x0040
        /*00f4*/ 	.byte	0x00, 0xf0, 0x11, 0x00


	//----- nvinfo : EIATTR_KPARAM_INFO
	.align		4
.L_38:
        /*00f8*/ 	.byte	0x04, 0x17
        /*00fa*/ 	.short	(.L_40 - .L_39)
.L_39:
        /*00fc*/ 	.word	0x00000000
        /*0100*/ 	.short	0x000a
        /*0102*/ 	.short	0x003c
        /*0104*/ 	.byte	0x00, 0xf0, 0x11, 0x00


	//----- nvinfo : EIATTR_KPARAM_INFO
	.align		4
.L_40:
        /*0108*/ 	.byte	0x04, 0x17
        /*010a*/ 	.short	(.L_42 - .L_41)
.L_41:
        /*010c*/ 	.word	0x00000000
        /*0110*/ 	.short	0x0009
        /*0112*/ 	.short	0x0038
        /*0114*/ 	.byte	0x00, 0xf0, 0x11, 0x00


	//----- nvinfo : EIATTR_KPARAM_INFO
	.align		4
.L_42:
        /*0118*/ 	.byte	0x04, 0x17
        /*011a*/ 	.short	(.L_44 - .L_43)
.L_43:
        /*011c*/ 	.word	0x00000000
        /*0120*/ 	.short	0x0008
        /*0122*/ 	.short	0x0034
        /*0124*/ 	.byte	0x00, 0xf0, 0x11, 0x00


	//----- nvinfo : EIATTR_KPARAM_INFO
	.align		4
.L_44:
        /*0128*/ 	.byte	0x04, 0x17
        /*012a*/ 	.short	(.L_46 - .L_45)
.L_45:
        /*012c*/ 	.word	0x00000000
        /*0130*/ 	.short	0x0007
        /*0132*/ 	.short	0x0030
        /*0134*/ 	.byte	0x00, 0xf0, 0x11, 0x00


	//----- nvinfo : EIATTR_KPARAM_INFO
	.align		4
.L_46:
        /*0138*/ 	.byte	0x04, 0x17
        /*013a*/ 	.short	(.L_48 - .L_47)
.L_47:
        /*013c*/ 	.word	0x00000000
        /*0140*/ 	.short	0x0006
        /*0142*/ 	.short	0x002c
        /*0144*/ 	.byte	0x00, 0xf0, 0x11, 0x00


	//----- nvinfo : EIATTR_KPARAM_INFO
	.align		4
.L_48:
        /*0148*/ 	.byte	0x04, 0x17
        /*014a*/ 	.short	(.L_50 - .L_49)
.L_49:
        /*014c*/ 	.word	0x00000000
        /*0150*/ 	.short	0x0005
        /*0152*/ 	.short	0x0028
        /*0154*/ 	.byte	0x00, 0xf0, 0x11, 0x00


	//----- nvinfo : EIATTR_KPARAM_INFO
	.align		4
.L_50:
        /*0158*/ 	.byte	0x04, 0x17
        /*015a*/ 	.short	(.L_52 - .L_51)
.L_51:
        /*015c*/ 	.word	0x00000000
        /*0160*/ 	.short	0x0004
        /*0162*/ 	.short	0x0020
        /*0164*/ 	.byte	0x00, 0xf4, 0x21, 0x00


	//----- nvinfo : EIATTR_KPARAM_INFO
	.align		4
.L_52:
        /*0168*/ 	.byte	0x04, 0x17
        /*016a*/ 	.short	(.L_54 - .L_53)
.L_53:
        /*016c*/ 	.word	0x00000000
        /*0170*/ 	.short	0x0003
        /*0172*/ 	.short	0x0018
        /*0174*/ 	.byte	0x00, 0xf4, 0x21, 0x00


	//----- nvinfo : EIATTR_KPARAM_INFO
	.align		4
.L_54:
        /*0178*/ 	.byte	0x04, 0x17
        /*017a*/ 	.short	(.L_56 - .L_55)
.L_55:
        /*017c*/ 	.word	0x00000000
        /*0180*/ 	.short	0x0002
        /*0182*/ 	.short	0x0010
        /*0184*/ 	.byte	0x00, 0xf4, 0x21, 0x00


	//----- nvinfo : EIATTR_KPARAM_INFO
	.align		4
.L_56:
        /*0188*/ 	.byte	0x04, 0x17
        /*018a*/ 	.short	(.L_58 - .L_57)
.L_57:
        /*018c*/ 	.word	0x00000000
        /*0190*/ 	.short	0x0001
        /*0192*/ 	.short	0x0008
        /*0194*/ 	.byte	0x00, 0xf4, 0x21, 0x00


	//----- nvinfo : EIATTR_KPARAM_INFO
	.align		4
.L_58:
        /*0198*/ 	.byte	0x04, 0x17
        /*019a*/ 	.short	(.L_60 - .L_59)
.L_59:
        /*019c*/ 	.word	0x00000000
        /*01a0*/ 	.short	0x0000
        /*01a2*/ 	.short	0x0000
        /*01a4*/ 	.byte	0x00, 0xf4, 0x21, 0x00


	//----- nvinfo : EIATTR_SPARSE_MMA_MASK
	.align		4
.L_60:
        /*01a8*/ 	.byte	0x03, 0x50
        /*01aa*/ 	.short	0x0000


	//----- nvinfo : EIATTR_MAXREG_COUNT
	.align		4
        /*01ac*/ 	.byte	0x03, 0x1b
        /*01ae*/ 	.short	0x0080


	//----- nvinfo : EIATTR_NUM_BARRIERS
	.align		4
        /*01b0*/ 	.byte	0x02, 0x4c
        /*01b2*/ 	.byte	0x01
	.zero		1


	//----- nvinfo : EIATTR_ANNOTATIONS
	.align		4
        /*01b4*/ 	.byte	0x04, 0x55
        /*01b6*/ 	.short	(.L_62 - .L_61)


	//   ....[0]....
.L_61:
        /*01b8*/ 	.word	0x00000001
        /*01bc*/ 	.byte	0x30, 0x16, 0x00, 0x00, 0x01, 0x00, 0x00, 0x00, 0x50, 0x16, 0x00, 0x00, 0x01, 0x00, 0x00, 0x00
        /* <DEDUP_REMOVED lines=118> */
        /*092c*/ 	.byte	0x90, 0x5d, 0x00, 0x00, 0x01, 0x00, 0x00, 0x00, 0xa0, 0x5d, 0x00, 0x00


	//----- nvinfo : EIATTR_COOP_GROUP_MASK_REGIDS
	.align		4
.L_62:
        /*0938*/ 	.byte	0x04, 0x29
        /*093a*/ 	.short	(.L_64 - .L_63)


	//   ....[0]....
.L_63:
        /*093c*/ 	.word	0xffffffff


	//   ....[1]....
        /*0940*/ 	.word	0xffffffff


	//   ....[2]....
        /*0944*/ 	.word	0xffffffff


	//   ....[3]....
        /*0948*/ 	.word	0xffffffff


	//   ....[4]....
        /*094c*/ 	.word	0xffffffff


	//   ....[5]....
        /*0950*/ 	.word	0xffffffff


	//   ....[6]....
        /*0954*/ 	.word	0xffffffff


	//   ....[7]....
        /*0958*/ 	.word	0xffffffff


	//----- nvinfo : EIATTR_COOP_GROUP_INSTR_OFFSETS
	.align		4
.L_64:
        /*095c*/ 	.byte	0x04, 0x28
        /*095e*/ 	.short	(.L_66 - .L_65)


	//   ....[0]....
.L_65:
        /*0960*/ 	.word	0x00003950


	//   ....[1]....
        /*0964*/ 	.word	0x000039f0


	//   ....[2]....
        /*0968*/ 	.word	0x00003a20


	//   ....[3]....
        /*096c*/ 	.word	0x00003a50


	//   ....[4]....
        /*0970*/ 	.word	0x000057c0


	//   ....[5]....
        /*0974*/ 	.word	0x000057f0


	//   ....[6]....
        /*0978*/ 	.word	0x00005900


	//   ....[7]....
        /*097c*/ 	.word	0x00005910


	//----- nvinfo : EIATTR_VRC_CTA_INIT_COUNT
	.align		4
.L_66:
        /*0980*/ 	.byte	0x02, 0x4a
	.zero		1
	.zero		1


	//----- nvinfo : EIATTR_EXIT_INSTR_OFFSETS
	.align		4
        /*0984*/ 	.byte	0x04, 0x1c
        /*0986*/ 	.short	(.L_68 - .L_67)


	//   ....[0]....
.L_67:
        /*0988*/ 	.word	0x00008830


	//   ....[1]....
        /*098c*/ 	.word	0x00008860


	//----- nvinfo : EIATTR_REQNTID
	.align		4
.L_68:
        /*0990*/ 	.byte	0x04, 0x10
        /*0992*/ 	.short	(.L_70 - .L_69)
.L_69:
        /*0994*/ 	.word	0x00000200
        /*0998*/ 	.word	0x00000001
        /*099c*/ 	.word	0x00000001


	//----- nvinfo : EIATTR_CBANK_PARAM_SIZE
	.align		4
.L_70:
        /*09a0*/ 	.byte	0x03, 0x19
        /*09a2*/ 	.short	0x0088


	//----- nvinfo : EIATTR_PARAM_CBANK
	.align		4
        /*09a4*/ 	.byte	0x04, 0x0a
        /*09a6*/ 	.short	(.L_72 - .L_71)
	.align		4
.L_71:
        /*09a8*/ 	.word	index@(.nv.constant0.attn_fwd)
        /*09ac*/ 	.short	0x0380
        /*09ae*/ 	.short	0x0088


	//----- nvinfo : EIATTR_SW_WAR
	.align		4
.L_72:
        /*09b0*/ 	.byte	0x04, 0x36
        /*09b2*/ 	.short	(.L_74 - .L_73)
.L_73:
        /*09b4*/ 	.word	0x00000008
.L_74:


//--------------------- .nv.compat                --------------------------
	.section	.nv.compat,"",@"SHT_CUDA_COMPAT_INFO"
	.align	4
        /*0000*/ 	.byte	0x02, 0x02, 0x01, 0x00, 0x02, 0x05, 0x05, 0x00, 0x02, 0x03, 0x00, 0x00, 0x02, 0x06, 0x01, 0x00


//--------------------- .nv.callgraph             --------------------------
	.section	.nv.callgraph,"",@"SHT_CUDA_CALLGRAPH"
	.align	4
	.sectionentsize	8
	.align		4
        /*0000*/ 	.word	0x00000000
	.align		4
        /*0004*/ 	.word	0xffffffff
	.align		4
        /*0008*/ 	.word	0x00000000
	.align		4
        /*000c*/ 	.word	0xfffffffe
	.align		4
        /*0010*/ 	.word	0x00000000
	.align		4
        /*0014*/ 	.word	0xfffffffd
	.align		4
        /*0018*/ 	.word	0x00000000
	.align		4
        /*001c*/ 	.word	0xfffffffc


//--------------------- .nv.constant4             --------------------------
	.section	.nv.constant4,"a",@progbits
	.align	8
	.align		8
.nv.constant4:
        /*0000*/ 	.dword	_$_str


//--------------------- .text.attn_fwd            --------------------------
	.section	.text.attn_fwd,"ax",@progbits
	.align	128
        .global         attn_fwd
        .type           attn_fwd,@function
        .size           attn_fwd,(.L_x_3 - attn_fwd)
        .other          attn_fwd,@"STO_CUDA_ENTRY STV_DEFAULT"
attn_fwd:
.text.attn_fwd:
[----:B------:R-:W0:Y:S01]  /*0000*/  LDC R1, c[0x0][0x37c] ;  /* 0x0000df00ff017b82 */ /* 0x000e220000000800 */
[----:B------:R-:W1:Y:S07]  /*0010*/  S2R R0, SR_TID.X ;  /* 0x0000000000007919 */ /* 0x000e6e0000002100 */
[----:B------:R-:W2:Y:S01]  /*0020*/  LDC R8, c[0x0][0x3b8] ;  /* 0x0000ee00ff087b82 */ /* 0x000ea20000000800 */
[----:B------:R-:W3:Y:S01]  /*0030*/  LDCU.64 UR4, c[0x0][0x3b0] ;  /* 0x00007600ff0477ac */ /* 0x000ee20008000a00 */
[----:B0-----:R-:W-:Y:S01]  /*0040*/  VIADD R1, R1, 0xfffffde0 ;  /* 0xfffffde001017836 */ /* 0x001fe20000000000 */
[----:B------:R-:W0:Y:S01]  /*0050*/  S2R R3, SR_CTAID.X ;  /* 0x0000000000037919 */ /* 0x000e220000002500 */
[----:B------:R-:W4:Y:S04]  /*0060*/  LDCU.64 UR8, c[0x0][0x358] ;  /* 0x00006b00ff0877ac */ /* 0x000f280008000a00 */
[----:B------:R-:W3:Y:S08]  /*0070*/  S2UR UR7, SR_CTAID.Y ;  /* 0x00000000000779c3 */ /* 0x000ef00000002600 */
[----:B------:R-:W5:Y:S01]  /*0080*/  LDC.64 R10, c[0x0][0x380] ;  /* 0x0000e000ff0a7b82 */ /* 0x000f620000000a00 */
[----:B-1----:R-:W-:Y:S01]  /*0090*/  SHF.R.U32.HI R7, RZ, 0x8, R0 ;  /* 0x00000008ff077819 */ /* 0x002fe20000011600 */
[----:B---3--:R-:W-:Y:S01]  /*00a0*/  UIMAD UR4, UR7, UR4, URZ ;  /* 0x00000004070472a4 */ /* 0x008fe2000f8e02ff */
[----:B------:R-:W-:-:S02]  /*00b0*/  LOP3.LUT R2, R0, 0xff, RZ, 0xc0, !PT ;  /* 0x000000ff00027812 */ /* 0x000fc400078ec0ff */
[----:B------:R-:W-:Y:S01]  /*00c0*/  SGXT.U32 R7, R7, 0x1 ;  /* 0x000000010707781a */ /* 0x000fe20000000000 */
[----:B------:R-:W-:Y:S02]  /*00d0*/  USHF.L.U32 UR6, UR4, 0x1, URZ ;  /* 0x0000000104067899 */ /* 0x000fe400080006ff */
[----:B0-----:R-:W-:Y:S02]  /*00e0*/  IMAD R4, R3, 0x100, R2 ;  /* 0x0000010003047824 */ /* 0x001fe400078e0202 */
[----:B--2---:R-:W-:Y:S02]  /*00f0*/  IMAD R6, R7, R8, RZ ;  /* 0x0000000807067224 */ /* 0x004fe400078e02ff */
[----:B------:R-:W-:Y:S01]  /*0100*/  IMAD R3, R4, UR5, RZ ;  /* 0x0000000504037c24 */ /* 0x000fe2000f8e02ff */
[----:B------:R-:W-:Y:S01]  /*0110*/  UIMAD.WIDE UR4, UR4, 0x2, URZ ;  /* 0x00000002040478a5 */ /* 0x000fe2000f8e02ff */
[----:B------:R-:W-:Y:S02]  /*0120*/  IMAD R16, R8, 0x2, R6 ;  /* 0x0000000208107824 */ /* 0x000fe400078e0206 */
[C---:B------:R-:W-:Y:S01]  /*0130*/  IMAD.HI R4, R3.reuse, 0x2, RZ ;  /* 0x0000000203047827 */ /* 0x040fe200078e02ff */
[----:B------:R-:W-:-:S03]  /*0140*/  SHF.L.U32 R5, R3, 0x1, RZ ;  /* 0x0000000103057819 */ /* 0x000fc600000006ff */
[----:B------:R-:W-:Y:S01]  /*0150*/  IMAD R18, R8, 0x2, R16 ;  /* 0x0000000208127824 */ /* 0x000fe200078e0210 */
[----:B-----5:R-:W-:-:S04]  /*0160*/  IADD3 R5, P0, P1, R5, UR6, R10 ;  /* 0x0000000605057c10 */ /* 0x020fc8000f91e00a */
[----:B------:R-:W-:Y:S02]  /*0170*/  LEA R20, R8, R18, 0x1 ;  /* 0x0000001208147211 */ /* 0x000fe400078e08ff */
[----:B------:R-:W-:Y:S01]  /*0180*/  IADD3.X R3, PT, PT, R4, UR5, R11, P0, P1 ;  /* 0x0000000504037c10 */ /* 0x000fe200087e240b */
[----:B------:R-:W0:Y:S01]  /*0190*/  S2UR UR6, SR_CgaCtaId ;  /* 0x00000000000679c3 */ /* 0x000e220000008800 */
[-C--:B------:R-:W-:Y:S01]  /*01a0*/  LEA R10, P0, R6, R5.reuse, 0x1 ;  /* 0x00000005060a7211 */ /* 0x080fe200078008ff */
[----:B------:R-:W-:Y:S01]  /*01b0*/  IMAD R22, R8, 0x2, R20 ;  /* 0x0000000208167824 */ /* 0x000fe200078e0214 */
[----:B------:R-:W-:Y:S01]  /*01c0*/  LEA R12, P1, R16, R5, 0x1 ;  /* 0x00000005100c7211 */ /* 0x000fe200078208ff */
[----:B------:R-:W-:Y:S01]  /*01d0*/  UMOV UR4, 0x400 ;  /* 0x0000040000047882 */ /* 0x000fe20000000000 */
[----:B------:R-:W-:Y:S01]  /*01e0*/  LEA.HI.X.SX32 R11, R6, R3, 0x1, P0 ;  /* 0x00000003060b7211 */ /* 0x000fe200000f0eff */
[----:B------:R-:W-:Y:S01]  /*01f0*/  IMAD R24, R8, 0x2, R22 ;  /* 0x0000000208187824 */ /* 0x000fe200078e0216 */
[----:B------:R-:W-:Y:S01]  /*0200*/  LEA R14, P0, R18, R5, 0x1 ;  /* 0x00000005120e7211 */ /* 0x000fe200078008ff */
[----:B------:R-:W1:Y:S01]  /*0210*/  LDCU UR5, c[0x0][0x3f0] ;  /* 0x00007e00ff0577ac */ /* 0x000e620008000800 */
[----:B------:R-:W-:Y:S01]  /*0220*/  LEA.HI.X.SX32 R13, R16, R3, 0x1, P1 ;  /* 0x00000003100d7211 */ /* 0x000fe200008f0eff */
[----:B----4-:R-:W2:Y:S01]  /*0230*/  LDG.E.U16 R4, desc[UR8][R10.64] ;  /* 0x000000080a047981 */ /* 0x010ea2000c1e1500 */
[----:B------:R-:W-:-:S02]  /*0240*/  LEA R26, R8, R24, 0x1 ;  /* 0x00000018081a7211 */ /* 0x000fc400078e08ff */
[----:B------:R-:W-:Y:S01]  /*0250*/  LEA.HI.X.SX32 R15, R18, R3, 0x1, P0 ;  /* 0x00000003120f7211 */ /* 0x000fe200000f0eff */
[----:B------:R3:W4:Y:S01]  /*0260*/  LDG.E.U16 R6, desc[UR8][R12.64] ;  /* 0x000000080c067981 */ /* 0x000722000c1e1500 */
[-C--:B------:R-:W-:Y:S02]  /*0270*/  LEA R16, P0, R20, R5.reuse, 0x1 ;  /* 0x0000000514107211 */ /* 0x080fe400078008ff */
[----:B------:R-:W-:Y:S01]  /*0280*/  LEA R18, P1, R22, R5, 0x1 ;  /* 0x0000000516127211 */ /* 0x000fe200078208ff */
[----:B------:R5:W2:Y:S01]  /*0290*/  LDG.E.U16 R7, desc[UR8][R14.64] ;  /* 0x000000080e077981 */ /* 0x000aa2000c1e1500 */
[----:B------:R-:W-:Y:S02]  /*02a0*/  LEA.HI.X.SX32 R17, R20, R3, 0x1, P0 ;  /* 0x0000000314117211 */ /* 0x000fe400000f0eff */
[----:B------:R-:W-:Y:S01]  /*02b0*/  LEA R20, P0, R24, R5, 0x1 ;  /* 0x0000000518147211 */ /* 0x000fe200078008ff */
[----:B---3--:R-:W-:Y:S01]  /*02c0*/  IMAD R12, R8, 0x2, R26 ;  /* 0x00000002080c7824 */ /* 0x008fe200078e021a */
[-C--:B------:R-:W-:Y:S01]  /*02d0*/  LEA.HI.X.SX32 R19, R22, R3.reuse, 0x1, P1 ;  /* 0x0000000316137211 */ /* 0x080fe200008f0eff */
[----:B------:R3:W2:Y:S02]  /*02e0*/  LDG.E.U16 R9, desc[UR8][R16.64] ;  /* 0x0000000810097981 */ /* 0x0006a4000c1e1500 */
[----:B------:R-:W-:Y:S01]  /*02f0*/  IMAD R28, R8, 0x2, R12 ;  /* 0x00000002081c7824 */ /* 0x000fe200078e020c */
[----:B------:R-:W-:Y:S01]  /*0300*/  LEA.HI.X.SX32 R21, R24, R3, 0x1, P0 ;  /* 0x0000000318157211 */ /* 0x000fe200000f0eff */
[----:B------:R0:W2:Y:S01]  /*0310*/  LDG.E.U16 R10, desc[UR8][R18.64] ;  /* 0x00000008120a7981 */ /* 0x0000a2000c1e1500 */
[----:B------:R-:W-:-:S02]  /*0320*/  LEA R22, P0, R26, R5, 0x1 ;  /* 0x000000051a167211 */ /* 0x000fc400078008ff */
[----:B-----5:R-:W-:Y:S01]  /*0330*/  LEA R14, R8, R28, 0x1 ;  /* 0x0000001c080e7211 */ /* 0x020fe200078e08ff */
[----:B------:R5:W2:Y:S01]  /*0340*/  LDG.E.U16 R11, desc[UR8][R20.64] ;  /* 0x00000008140b7981 */ /* 0x000aa2000c1e1500 */
[----:B------:R-:W-:Y:S02]  /*0350*/  LEA.HI.X.SX32 R23, R26, R3, 0x1, P0 ;  /* 0x000000031a177211 */ /* 0x000fe400000f0eff */
[-C--:B------:R-:W-:Y:S01]  /*0360*/  LEA R24, P0, R12, R5.reuse, 0x1 ;  /* 0x000000050c187211 */ /* 0x080fe200078008ff */
[----:B---3--:R-:W-:Y:S01]  /*0370*/  IMAD R16, R8, 0x2, R14 ;  /* 0x0000000208107824 */ /* 0x008fe200078e020e */
[----:B------:R-:W-:Y:S02]  /*0380*/  LEA R26, P1, R28, R5, 0x1 ;  /* 0x000000051c1a7211 */ /* 0x000fe400078208ff */
[-C--:B------:R-:W-:Y:S01]  /*0390*/  LEA.HI.X.SX32 R25, R12, R3.reuse, 0x1, P0 ;  /* 0x000000030c197211 */ /* 0x080fe200000f0eff */
[----:B0-----:R-:W-:Y:S01]  /*03a0*/  IMAD R18, R8, 0x2, R16 ;  /* 0x0000000208127824 */ /* 0x001fe200078e0210 */
[----:B------:R-:W-:Y:S01]  /*03b0*/  LEA.HI.X.SX32 R27, R28, R3, 0x1, P1 ;  /* 0x000000031c1b7211 */ /* 0x000fe200008f0eff */
[----:B------:R0:W3:Y:S01]  /*03c0*/  LDG.E.U16 R12, desc[UR8][R22.64] ;  /* 0x00000008160c7981 */ /* 0x0000e2000c1e1500 */
[----:B------:R-:W-:-:S02]  /*03d0*/  LEA R28, P0, R14, R5, 0x1 ;  /* 0x000000050e1c7211 */ /* 0x000fc400078008ff */
[----:B------:R-:W-:Y:S01]  /*03e0*/  LEA R32, R8, R18, 0x1 ;  /* 0x0000001208207211 */ /* 0x000fe200078e08ff */
[----:B------:R1:W2:Y:S01]  /*03f0*/  LDG.E.U16 R13, desc[UR8][R24.64] ;  /* 0x00000008180d7981 */ /* 0x0002a2000c1e1500 */
[----:B------:R-:W-:Y:S02]  /*0400*/  LEA.HI.X.SX32 R29, R14, R3, 0x1, P0 ;  /* 0x000000030e1d7211 */ /* 0x000fe400000f0eff */
[-C--:B-----5:R-:W-:Y:S01]  /*0410*/  LEA R20, P0, R16, R5.reuse, 0x1 ;  /* 0x0000000510147211 */ /* 0x0a0fe200078008ff */
[----:B------:R-:W-:Y:S01]  /*0420*/  IMAD R34, R8, 0x2, R32 ;  /* 0x0000000208227824 */ /* 0x000fe200078e0220 */
[----:B------:R-:W-:Y:S01]  /*0430*/  LEA R30, P1, R32, R5, 0x1 ;  /* 0x00000005201e7211 */ /* 0x000fe200078208ff */
[----:B------:R5:W2:Y:S01]  /*0440*/  LDG.E.U16 R14, desc[UR8][R26.64] ;  /* 0x000000081a0e7981 */ /* 0x000aa2000c1e1500 */
[----:B------:R-:W-:Y:S02]  /*0450*/  LEA.HI.X.SX32 R21, R16, R3, 0x1, P0 ;  /* 0x0000000310157211 */ /* 0x000fe400000f0eff */
[----:B0-----:R-:W-:Y:S01]  /*0460*/  LEA R22, P0, R18, R5, 0x1 ;  /* 0x0000000512167211 */ /* 0x001fe200078008ff */
[----:B------:R0:W2:Y:S01]  /*0470*/  LDG.E.U16 R15, desc[UR8][R28.64] ;  /* 0x000000081c0f7981 */ /* 0x0000a2000c1e1500 */
[-C--:B------:R-:W-:Y:S01]  /*0480*/  LEA.HI.X.SX32 R31, R32, R3.reuse, 0x1, P1 ;  /* 0x00000003201f7211 */ /* 0x080fe200008f0eff */
[----:B------:R-:W-:Y:S01]  /*0490*/  IMAD R32, R8, 0x2, R34 ;  /* 0x0000000208207824 */ /* 0x000fe200078e0222 */
[----:B------:R-:W-:Y:S01]  /*04a0*/  LEA.HI.X.SX32 R23, R18, R3, 0x1, P0 ;  /* 0x0000000312177211 */ /* 0x000fe200000f0eff */
[----:B------:R-:W2:Y:S01]  /*04b0*/  LDG.E.U16 R16, desc[UR8][R20.64] ;  /* 0x0000000814107981 */ /* 0x000ea2000c1e1500 */
[----:B-1----:R-:W-:-:S03]  /*04c0*/  LEA R24, P0, R34, R5, 0x1 ;  /* 0x0000000522187211 */ /* 0x002fc600078008ff */
[----:B------:R-:W2:Y:S01]  /*04d0*/  LDG.E.U16 R18, desc[UR8][R30.64] ;  /* 0x000000081e127981 */ /* 0x000ea2000c1e1500 */
[----:B------:R-:W-:Y:S02]  /*04e0*/  LEA.HI.X.SX32 R25, R34, R3, 0x1, P0 ;  /* 0x0000000322197211 */ /* 0x000fe400000f0eff */
[----:B------:R-:W-:Y:S01]  /*04f0*/  LEA R34, R8, R32, 0x1 ;  /* 0x0000002008227211 */ /* 0x000fe200078e08ff */
[----:B------:R-:W2:Y:S01]  /*0500*/  LDG.E.U16 R17, desc[UR8][R22.64] ;  /* 0x0000000816117981 */ /* 0x000ea2000c1e1500 */
[----:B-----5:R-:W-:-:S03]  /*0510*/  LEA R26, P0, R32, R5, 0x1 ;  /* 0x00000005201a7211 */ /* 0x020fc600078008ff */
[----:B------:R-:W-:Y:S01]  /*0520*/  IMAD R36, R8, 0x2, R34 ;  /* 0x0000000208247824 */ /* 0x000fe200078e0222 */
[----:B------:R-:W-:Y:S01]  /*0530*/  LEA.HI.X.SX32 R27, R32, R3, 0x1, P0 ;  /* 0x00000003201b7211 */ /* 0x000fe200000f0eff */
[----:B------:R1:W5:Y:S02]  /*0540*/  LDG.E.U16 R19, desc[UR8][R24.64] ;  /* 0x0000000818137981 */ /* 0x000364000c1e1500 */
[----:B------:R-:W-:Y:S01]  /*0550*/  IMAD R38, R8, 0x2, R36 ;  /* 0x0000000208267824 */ /* 0x000fe200078e0224 */
[C---:B------:R-:W-:Y:S01]  /*0560*/  LEA R32, P1, R36.reuse, R5, 0x1 ;  /* 0x0000000524207211 */ /* 0x040fe200078208ff */
[----:B------:R1:W2:Y:S03]  /*0570*/  LDG.E.U16 R20, desc[UR8][R26.64] ;  /* 0x000000081a147981 */ /* 0x0002a6000c1e1500 */
[----:B------:R-:W-:Y:S02]  /*0580*/  LEA.HI.X.SX32 R33, R36, R3, 0x1, P1 ;  /* 0x0000000324217211 */ /* 0x000fe400008f0eff */
[----:B------:R-:W-:-:S02]  /*0590*/  LEA R36, R8, R38, 0x1 ;  /* 0x0000002608247211 */ /* 0x000fc400078e08ff */
[----:B0-----:R-:W-:Y:S01]  /*05a0*/  LEA R28, P0, R34, R5, 0x1 ;  /* 0x00000005221c7211 */ /* 0x001fe200078008ff */
[----:B------:R-:W2:Y:S02]  /*05b0*/  LDG.E.U16 R22, desc[UR8][R32.64] ;  /* 0x0000000820167981 */ /* 0x000ea4000c1e1500 */
[----:B-1----:R-:W-:-:S04]  /*05c0*/  IMAD R24, R8, 0x2, R36 ;  /* 0x0000000208187824 */ /* 0x002fc800078e0224 */
[----:B------:R-:W-:Y:S01]  /*05d0*/  IMAD R40, R8, 0x2, R24 ;  /* 0x0000000208287824 */ /* 0x000fe200078e0218 */
[----:B------:R-:W-:-:S04]  /*05e0*/  LEA.HI.X.SX32 R29, R34, R3, 0x1, P0 ;  /* 0x00000003221d7211 */ /* 0x000fc800000f0eff */
[----:B------:R-:W-:Y:S01]  /*05f0*/  LEA R26, R8, R40, 0x1 ;  /* 0x00000028081a7211 */ /* 0x000fe200078e08ff */
[----:B------:R0:W2:Y:S01]  /*0600*/  LDG.E.U16 R21, desc[UR8][R28.64] ;  /* 0x000000081c157981 */ /* 0x0000a2000c1e1500 */
[----:B------:R-:W-:-:S04]  /*0610*/  LEA R34, P0, R38, R5, 0x1 ;  /* 0x0000000526227211 */ /* 0x000fc800078008ff */
[----:B------:R-:W-:Y:S02]  /*0620*/  LEA.HI.X.SX32 R35, R38, R3, 0x1, P0 ;  /* 0x0000000326237211 */ /* 0x000fe400000f0eff */
[----:B------:R-:W-:Y:S01]  /*0630*/  LEA R30, P0, R36, R5, 0x1 ;  /* 0x00000005241e7211 */ /* 0x000fe200078008ff */
[----:B0-----:R-:W-:-:S03]  /*0640*/  IMAD R28, R8, 0x2, R26 ;  /* 0x00000002081c7824 */ /* 0x001fc600078e021a */
[----:B------:R-:W-:Y:S01]  /*0650*/  LEA.HI.X.SX32 R31, R36, R3, 0x1, P0 ;  /* 0x00000003241f7211 */ /* 0x000fe200000f0eff */
[----:B------:R-:W3:Y:S01]  /*0660*/  LDG.E.U16 R23, desc[UR8][R34.64] ;  /* 0x0000000822177981 */ /* 0x000ee2000c1e1500 */
[----:B------:R-:W-:Y:S01]  /*0670*/  IMAD R44, R8, 0x2, R28 ;  /* 0x00000002082c7824 */ /* 0x000fe200078e021c */
[----:B------:R-:W-:-:S04]  /*0680*/  LEA R36, P0, R24, R5, 0x1 ;  /* 0x0000000518247211 */ /* 0x000fc800078008ff */
[----:B------:R-:W-:Y:S02]  /*0690*/  LEA R46, R8, R44, 0x1 ;  /* 0x0000002c082e7211 */ /* 0x000fe400078e08ff */
[----:B------:R-:W-:Y:S02]  /*06a0*/  LEA.HI.X.SX32 R37, R24, R3, 0x1, P0 ;  /* 0x0000000318257211 */ /* 0x000fe400000f0eff */
[----:B------:R0:W3:Y:S01]  /*06b0*/  LDG.E.U16 R24, desc[UR8][R30.64] ;  /* 0x000000081e187981 */ /* 0x0000e2000c1e1500 */
[-C--:B------:R-:W-:Y:S02]  /*06c0*/  LEA R32, P0, R26, R5.reuse, 0x1 ;  /* 0x000000051a207211 */ /* 0x080fe400078008ff */
[----:B------:R-:W-:Y:S01]  /*06d0*/  LEA R38, P1, R40, R5, 0x1 ;  /* 0x0000000528267211 */ /* 0x000fe200078208ff */
[----:B------:R1:W3:Y:S01]  /*06e0*/  LDG.E.U16 R25, desc[UR8][R36.64] ;  /* 0x0000000824197981 */ /* 0x0002e2000c1e1500 */
[----:B0-----:R-:W-:-:S04]  /*06f0*/  IMAD R30, R8, 0x2, R46 ;  /* 0x00000002081e7824 */ /* 0x001fc800078e022e */
[----:B------:R-:W-:Y:S01]  /*0700*/  IMAD R48, R8, 0x2, R30 ;  /* 0x0000000208307824 */ /* 0x000fe200078e021e */
[----:B------:R-:W-:-:S04]  /*0710*/  LEA.HI.X.SX32 R33, R26, R3, 0x1, P0 ;  /* 0x000000031a217211 */ /* 0x000fc800000f0eff */
[----:B------:R-:W-:Y:S01]  /*0720*/  LEA R50, R8, R48, 0x1 ;  /* 0x0000003008327211 */ /* 0x000fe200078e08ff */
[----:B------:R-:W3:Y:S01]  /*0730*/  LDG.E.U16 R27, desc[UR8][R32.64] ;  /* 0x00000008201b7981 */ /* 0x000ee2000c1e1500 */
[----:B------:R-:W-:-:S03]  /*0740*/  LEA R34, P0, R28, R5, 0x1 ;  /* 0x000000051c227211 */ /* 0x000fc600078008ff */
[----:B------:R-:W-:Y:S01]  /*0750*/  IMAD R52, R8, 0x2, R50 ;  /* 0x0000000208347824 */ /* 0x000fe200078e0232 */
[-C--:B------:R-:W-:Y:S02]  /*0760*/  LEA.HI.X.SX32 R39, R40, R3.reuse, 0x1, P1 ;  /* 0x0000000328277211 */ /* 0x080fe400008f0eff */
[----:B------:R-:W-:Y:S01]  /*0770*/  LEA.HI.X.SX32 R35, R28, R3, 0x1, P0 ;  /* 0x000000031c237211 */ /* 0x000fe200000f0eff */
[----:B------:R-:W-:Y:S01]  /*0780*/  IMAD R54, R8, 0x2, R52 ;  /* 0x0000000208367824 */ /* 0x000fe200078e0234 */
[C---:B------:R-:W-:Y:S01]  /*0790*/  LEA R40, P0, R44.reuse, R5, 0x1 ;  /* 0x000000052c287211 */ /* 0x040fe200078008ff */
[----:B------:R0:W3:Y:S03]  /*07a0*/  LDG.E.U16 R26, desc[UR8][R38.64] ;  /* 0x00000008261a7981 */ /* 0x0000e6000c1e1500 */
[----:B------:R-:W-:Y:S01]  /*07b0*/  LEA.HI.X.SX32 R41, R44, R3, 0x1, P0 ;  /* 0x000000032c297211 */ /* 0x000fe200000f0eff */
[----:B------:R-:W4:Y:S01]  /*07c0*/  LDG.E.U16 R28, desc[UR8][R34.64] ;  /* 0x00000008221c7981 */ /* 0x000f22000c1e1500 */
[----:B-1----:R-:W-:-:S02]  /*07d0*/  LEA R36, P0, R30, R5, 0x1 ;  /* 0x000000051e247211 */ /* 0x002fc400078008ff */
[----:B------:R-:W-:Y:S01]  /*07e0*/  LEA R56, R8, R54, 0x1 ;  /* 0x0000003608387211 */ /* 0x000fe200078e08ff */
[----:B------:R1:W4:Y:S01]  /*07f0*/  LDG.E.U16 R29, desc[UR8][R40.64] ;  /* 0x00000008281d7981 */ /* 0x000322000c1e1500 */
[----:B------:R-:W-:Y:S02]  /*0800*/  LEA.HI.X.SX32 R37, R30, R3, 0x1, P0 ;  /* 0x000000031e257211 */ /* 0x000fe400000f0eff */
[-C--:B0-----:R-:W-:Y:S01]  /*0810*/  LEA R38, P0, R48, R5.reuse, 0x1 ;  /* 0x0000000530267211 */ /* 0x081fe200078008ff */
[----:B------:R-:W-:Y:S01]  /*0820*/  IMAD R58, R8, 0x2, R56 ;  /* 0x00000002083a7824 */ /* 0x000fe200078e0238 */
[----:B------:R-:W-:Y:S01]  /*0830*/  LEA R42, P1, R46, R5, 0x1 ;  /* 0x000000052e2a7211 */ /* 0x000fe200078208ff */
[----:B------:R-:W4:Y:S01]  /*0840*/  LDG.E.U16 R31, desc[UR8][R36.64] ;  /* 0x00000008241f7981 */ /* 0x000f22000c1e1500 */
[----:B------:R-:W-:Y:S01]  /*0850*/  LEA.HI.X.SX32 R39, R48, R3, 0x1, P0 ;  /* 0x0000000330277211 */ /* 0x000fe200000f0eff */
[----:B------:R-:W-:Y:S01]  /*0860*/  IMAD R60, R8, 0x2, R58 ;  /* 0x00000002083c7824 */ /* 0x000fe200078e023a */
[----:B------:R-:W-:-:S02]  /*0870*/  LEA R44, P0, R50, R5, 0x1 ;  /* 0x00000005322c7211 */ /* 0x000fc400078008ff */
[-C--:B------:R-:W-:Y:S01]  /*0880*/  LEA.HI.X.SX32 R43, R46, R3.reuse, 0x1, P1 ;  /* 0x000000032e2b7211 */ /* 0x080fe200008f0eff */
[----:B------:R-:W4:Y:S01]  /*0890*/  LDG.E.U16 R32, desc[UR8][R38.64] ;  /* 0x0000000826207981 */ /* 0x000f22000c1e1500 */
[----:B------:R-:W-:Y:S02]  /*08a0*/  LEA.HI.X.SX32 R45, R50, R3, 0x1, P0 ;  /* 0x00000003322d7211 */ /* 0x000fe400000f0eff */
[----:B------:R-:W-:Y:S01]  /*08b0*/  LEA R46, P1, R52, R5, 0x1 ;  /* 0x00000005342e7211 */ /* 0x000fe200078208ff */
[----:B------:R0:W4:Y:S01]  /*08c0*/  LDG.E.U16 R30, desc[UR8][R42.64] ;  /* 0x000000082a1e7981 */ /* 0x000122000c1e1500 */
[----:B------:R-:W-:Y:S02]  /*08d0*/  LEA R50, R8, R60, 0x1 ;  /* 0x0000003c08327211 */ /* 0x000fe400078e08ff */
[----:B------:R-:W-:Y:S01]  /*08e0*/  LEA.HI.X.SX32 R47, R52, R3, 0x1, P1 ;  /* 0x00000003342f7211 */ /* 0x000fe200008f0eff */
[----:B------:R0:W5:Y:S01]  /*08f0*/  LDG.E.U16 R33, desc[UR8][R44.64] ;  /* 0x000000082c217981 */ /* 0x000162000c1e1500 */
[----:B-1----:R-:W-:Y:S01]  /*0900*/  LEA R40, P0, R54, R5, 0x1 ;  /* 0x0000000536287211 */ /* 0x002fe200078008ff */
[----:B------:R-:W-:-:S02]  /*0910*/  IMAD R52, R8, 0x2, R50 ;  /* 0x0000000208347824 */ /* 0x000fc400078e0232 */
[----:B------:R1:W5:Y:S01]  /*0920*/  LDG.E.U16 R34, desc[UR8][R46.64] ;  /* 0x000000082e227981 */ /* 0x000362000c1e1500 */
[----:B------:R-:W-:Y:S01]  /*0930*/  LEA.HI.X.SX32 R41, R54, R3, 0x1, P0 ;  /* 0x0000000336297211 */ /* 0x000fe200000f0eff */
[----:B------:R-:W-:Y:S01]  /*0940*/  IMAD R54, R8, 0x2, R52 ;  /* 0x0000000208367824 */ /* 0x000fe200078e0234 */
[-C--:B0-----:R-:W-:Y:S02]  /*0950*/  LEA R42, P0, R56, R5.reuse, 0x1 ;  /* 0x00000005382a7211 */ /* 0x081fe400078008ff */
[----:B------:R-:W-:Y:S01]  /*0960*/  LEA R44, P1, R60, R5, 0x1 ;  /* 0x000000053c2c7211 */ /* 0x000fe200078208ff */
[----:B------:R-:W5:Y:S01]  /*0970*/  LDG.E.U16 R35, desc[UR8][R40.64] ;  /* 0x0000000828237981 */ /* 0x000f62000c1e1500 */
[----:B------:R-:W-:Y:S02]  /*0980*/  LEA.HI.X.SX32 R43, R56, R3, 0x1, P0 ;  /* 0x00000003382b7211 */ /* 0x000fe400000f0eff */
[----:B------:R-:W-:Y:S02]  /*0990*/  LEA R56, R8, R54, 0x1 ;  /* 0x0000003608387211 */ /* 0x000fe400078e08ff */
[----:B------:R-:W-:Y:S01]  /*09a0*/  LEA R48, P0, R58, R5, 0x1 ;  /* 0x000000053a307211 */ /* 0x000fe200078008ff */
[----:B------:R-:W5:Y:S02]  /*09b0*/  LDG.E.U16 R36, desc[UR8][R42.64] ;  /* 0x000000082a247981 */ /* 0x000f64000c1e1500 */
[----:B------:R-:W-:-:S04]  /*09c0*/  IMAD R62, R8, 0x2, R56 ;  /* 0x00000002083e7824 */ /* 0x000fc800078e0238 */
[----:B------:R-:W-:-:S05]  /*09d0*/  IMAD R64, R8, 0x2, R62 ;  /* 0x0000000208407824 */ /* 0x000fca00078e023e */
[----:B------:R-:W-:-:S05]  /*09e0*/  LEA R68, R8, R64, 0x1 ;  /* 0x0000004008447211 */ /* 0x000fca00078e08ff */
[----:B------:R-:W-:-:S04]  /*09f0*/  IMAD R70, R8, 0x2, R68 ;  /* 0x0000000208467824 */ /* 0x000fc800078e0244 */
[----:B------:R-:W-:Y:S01]  /*0a00*/  IMAD R72, R8, 0x2, R70 ;  /* 0x0000000208487824 */ /* 0x000fe200078e0246 */
[----:B------:R-:W-:-:S04]  /*0a10*/  LEA.HI.X.SX32 R49, R58, R3, 0x1, P0 ;  /* 0x000000033a317211 */ /* 0x000fc800000f0eff */
[----:B------:R-:W-:Y:S01]  /*0a20*/  LEA R74, R8, R72, 0x1 ;  /* 0x00000048084a7211 */ /* 0x000fe200078e08ff */
[----:B------:R-:W5:Y:S01]  /*0a30*/  LDG.E.U16 R37, desc[UR8][R48.64] ;  /* 0x0000000830257981 */ /* 0x000f62000c1e1500 */
[----:B-1----:R-:W-:-:S03]  /*0a40*/  LEA R46, P0, R50, R5, 0x1 ;  /* 0x00000005322e7211 */ /* 0x002fc600078008ff */
[----:B------:R-:W-:Y:S01]  /*0a50*/  IMAD R76, R8, 0x2, R74 ;  /* 0x00000002084c7824 */ /* 0x000fe200078e024a */
[----:B------:R-:W-:Y:S02]  /*0a60*/  LEA.HI.X.SX32 R47, R50, R3, 0x1, P0 ;  /* 0x00000003322f7211 */ /* 0x000fe400000f0eff */
[----:B------:R-:W-:Y:S01]  /*0a70*/  LEA R50, P0, R52, R5, 0x1 ;  /* 0x0000000534327211 */ /* 0x000fe200078008ff */
[----:B------:R-:W-:Y:S01]  /*0a80*/  IMAD R78, R8, 0x2, R76 ;  /* 0x00000002084e7824 */ /* 0x000fe200078e024c */
[-C--:B------:R-:W-:Y:S01]  /*0a90*/  LEA.HI.X.SX32 R45, R60, R3.reuse, 0x1, P1 ;  /* 0x000000033c2d7211 */ /* 0x080fe200008f0eff */
[----:B------:R-:W5:Y:S01]  /*0aa0*/  LDG.E.U16 R39, desc[UR8][R46.64] ;  /* 0x000000082e277981 */ /* 0x000f62000c1e1500 */
[----:B------:R-:W-:Y:S02]  /*0ab0*/  LEA.HI.X.SX32 R51, R52, R3, 0x1, P0 ;  /* 0x0000000334337211 */ /* 0x000fe400000f0eff */
[----:B------:R-:W-:Y:S01]  /*0ac0*/  LEA R52, P0, R54, R5, 0x1 ;  /* 0x0000000536347211 */ /* 0x000fe200078008ff */
[----:B------:R0:W5:Y:S01]  /*0ad0*/  LDG.E.U16 R38, desc[UR8][R44.64] ;  /* 0x000000082c267981 */ /* 0x000162000c1e1500 */
[----:B------:R-:W-:-:S02]  /*0ae0*/  LEA R80, R8, R78, 0x1 ;  /* 0x0000004e08507211 */ /* 0x000fc400078e08ff */
[----:B------:R-:W-:Y:S01]  /*0af0*/  LEA.HI.X.SX32 R53, R54, R3, 0x1, P0 ;  /* 0x0000000336357211 */ /* 0x000fe200000f0eff */
[----:B------:R-:W5:Y:S02]  /*0b00*/  LDG.E.U16 R40, desc[UR8][R50.64] ;  /* 0x0000000832287981 */ /* 0x000f64000c1e1500 */
[----:B------:R-:W-:Y:S01]  /*0b10*/  IMAD R82, R8, 0x2, R80 ;  /* 0x0000000208527824 */ /* 0x000fe200078e0250 */
[-C--:B------:R-:W-:Y:S01]  /*0b20*/  LEA R58, P1, R56, R5.reuse, 0x1 ;  /* 0x00000005383a7211 */ /* 0x080fe200078208ff */
[----:B------:R-:W5:Y:S01]  /*0b30*/  LDG.E.U16 R41, desc[UR8][R52.64] ;  /* 0x0000000834297981 */ /* 0x000f62000c1e1500 */
[----:B0-----:R-:W-:Y:S01]  /*0b40*/  LEA R44, P0, R62, R5, 0x1 ;  /* 0x000000053e2c7211 */ /* 0x001fe200078008ff */
[----:B------:R-:W-:-:S03]  /*0b50*/  IMAD R60, R8, 0x2, R82 ;  /* 0x00000002083c7824 */ /* 0x000fc600078e0252 */
[----:B------:R-:W-:Y:S02]  /*0b60*/  LEA.HI.X.SX32 R45, R62, R3, 0x1, P0 ;  /* 0x000000033e2d7211 */ /* 0x000fe400000f0eff */
[----:B------:R-:W-:Y:S02]  /*0b70*/  LEA R62, P0, R64, R5, 0x1 ;  /* 0x00000005403e7211 */ /* 0x000fe400078008ff */
[----:B------:R-:W-:Y:S01]  /*0b80*/  LEA R84, R8, R60, 0x1 ;  /* 0x0000003c08547211 */ /* 0x000fe200078e08ff */
[----:B------:R0:W5:Y:S01]  /*0b90*/  LDG.E.U16 R55, desc[UR8][R44.64] ;  /* 0x000000082c377981 */ /* 0x000162000c1e1500 */
[----:B------:R-:W-:Y:S02]  /*0ba0*/  LEA.HI.X.SX32 R63, R64, R3, 0x1, P0 ;  /* 0x00000003403f7211 */ /* 0x000fe400000f0eff */
[----:B------:R-:W-:Y:S02]  /*0bb0*/  LEA R66, P0, R68, R5, 0x1 ;  /* 0x0000000544427211 */ /* 0x000fe400078008ff */
[----:B------:R-:W-:-:S02]  /*0bc0*/  LEA.HI.X.SX32 R59, R56, R3, 0x1, P1 ;  /* 0x00000003383b7211 */ /* 0x000fc400008f0eff */
[----:B------:R-:W-:Y:S01]  /*0bd0*/  LEA R42, P1, R70, R5, 0x1 ;  /* 0x00000005462a7211 */ /* 0x000fe200078208ff */
[----:B------:R-:W5:Y:S01]  /*0be0*/  LDG.E.U16 R56, desc[UR8][R62.64] ;  /* 0x000000083e387981 */ /* 0x000f62000c1e1500 */
[-C--:B------:R-:W-:Y:S01]  /*0bf0*/  LEA.HI.X.SX32 R67, R68, R3.reuse, 0x1, P0 ;  /* 0x0000000344437211 */ /* 0x080fe200000f0eff */
[----:B------:R-:W-:Y:S01]  /*0c00*/  IMAD R68, R8, 0x2, R84 ;  /* 0x0000000208447824 */ /* 0x000fe200078e0254 */
[----:B------:R-:W-:Y:S01]  /*0c10*/  LEA.HI.X.SX32 R43, R70, R3, 0x1, P1 ;  /* 0x00000003462b7211 */ /* 0x000fe200008f0eff */
[----:B------:R-:W5:Y:S02]  /*0c20*/  LDG.E.U16 R54, desc[UR8][R58.64] ;  /* 0x000000083a367981 */ /* 0x000f64000c1e1500 */
[----:B------:R-:W-:Y:S01]  /*0c30*/  IMAD R70, R8, 0x2, R68 ;  /* 0x0000000208467824 */ /* 0x000fe200078e0244 */
[----:B------:R-:W-:Y:S01]  /*0c40*/  LEA R48, P0, R72, R5, 0x1 ;  /* 0x0000000548307211 */ /* 0x000fe200078008ff */
[----:B------:R-:W5:Y:S03]  /*0c50*/  LDG.E.U16 R57, desc[UR8][R66.64] ;  /* 0x0000000842397981 */ /* 0x000f66000c1e1500 */
[----:B------:R-:W-:-:S02]  /*0c60*/  LEA R64, R8, R70, 0x1 ;  /* 0x0000004608407211 */ /* 0x000fc400078e08ff */
[----:B------:R-:W-:Y:S01]  /*0c70*/  LEA.HI.X.SX32 R49, R72, R3, 0x1, P0 ;  /* 0x0000000348317211 */ /* 0x000fe200000f0eff */
[----:B------:R1:W5:Y:S01]  /*0c80*/  LDG.E.U16 R58, desc[UR8][R42.64] ;  /* 0x000000082a3a7981 */ /* 0x000362000c1e1500 */
[-C--:B------:R-:W-:Y:S01]  /*0c90*/  LEA R46, P0, R74, R5.reuse, 0x1 ;  /* 0x000000054a2e7211 */ /* 0x080fe200078008ff */
[----:B------:R-:W-:Y:S01]  /*0ca0*/  IMAD R72, R8, 0x2, R64 ;  /* 0x0000000208487824 */ /* 0x000fe200078e0240 */
[----:B0-----:R-:W-:Y:S01]  /*0cb0*/  LEA R44, P1, R78, R5, 0x1 ;  /* 0x000000054e2c7211 */ /* 0x001fe200078208ff */
[----:B------:R-:W5:Y:S01]  /*0cc0*/  LDG.E.U16 R59, desc[UR8][R48.64] ;  /* 0x00000008303b7981 */ /* 0x000f62000c1e1500 */
[----:B------:R-:W-:Y:S01]  /*0cd0*/  LEA.HI.X.SX32 R47, R74, R3, 0x1, P0 ;  /* 0x000000034a2f7211 */ /* 0x000fe200000f0eff */
[----:B------:R-:W-:Y:S01]  /*0ce0*/  IMAD R74, R8, 0x2, R72 ;  /* 0x00000002084a7824 */ /* 0x000fe200078e0248 */
[----:B------:R-:W-:Y:S02]  /*0cf0*/  LEA R50, P0, R76, R5, 0x1 ;  /* 0x000000054c327211 */ /* 0x000fe400078008ff */
[-C--:B------:R-:W-:Y:S01]  /*0d00*/  LEA.HI.X.SX32 R45, R78, R3.reuse, 0x1, P1 ;  /* 0x000000034e2d7211 */ /* 0x080fe200008f0eff */
[----:B------:R0:W5:Y:S01]  /*0d10*/  LDG.E.U16 R62, desc[UR8][R46.64] ;  /* 0x000000082e3e7981 */ /* 0x000162000c1e1500 */
[----:B------:R-:W-:-:S02]  /*0d20*/  LEA.HI.X.SX32 R51, R76, R3, 0x1, P0 ;  /* 0x000000034c337211 */ /* 0x000fc400000f0eff */
[----:B------:R-:W-:Y:S01]  /*0d30*/  LEA R76, R8, R74, 0x1 ;  /* 0x0000004a084c7211 */ /* 0x000fe200078e08ff */
[----:B------:R0:W5:Y:S01]  /*0d40*/  LDG.E.U16 R65, desc[UR8][R44.64] ;  /* 0x000000082c417981 */ /* 0x000162000c1e1500 */
[----:B------:R-:W-:-:S03]  /*0d50*/  LEA R52, P0, R80, R5, 0x1 ;  /* 0x0000000550347211 */ /* 0x000fc600078008ff */
[----:B------:R-:W-:Y:S01]  /*0d60*/  IMAD R78, R8, 0x2, R76 ;  /* 0x00000002084e7824 */ /* 0x000fe200078e024c */
[----:B------:R-:W-:Y:S01]  /*0d70*/  LEA.HI.X.SX32 R53, R80, R3, 0x1, P0 ;  /* 0x0000000350357211 */ /* 0x000fe200000f0eff */
[----:B------:R0:W5:Y:S01]  /*0d80*/  LDG.E.U16 R63, desc[UR8][R50.64] ;  /* 0x00000008323f7981 */ /* 0x000162000c1e1500 */
[-C--:B-1----:R-:W-:Y:S01]  /*0d90*/  LEA R42, P0, R82, R5.reuse, 0x1 ;  /* 0x00000005522a7211 */ /* 0x082fe200078008ff */
[----:B------:R-:W-:Y:S01]  /*0da0*/  IMAD R80, R8, 0x2, R78 ;  /* 0x0000000208507824 */ /* 0x000fe200078e024e */
[----:B0-----:R-:W-:Y:S01]  /*0db0*/  LEA R46, P1, R72, R5, 0x1 ;  /* 0x00000005482e7211 */ /* 0x001fe200078208ff */
[----:B------:R0:W5:Y:S01]  /*0dc0*/  LDG.E.U16 R66, desc[UR8][R52.64] ;  /* 0x0000000834427981 */ /* 0x000162000c1e1500 */
[----:B------:R-:W-:Y:S02]  /*0dd0*/  LEA.HI.X.SX32 R43, R82, R3, 0x1, P0 ;  /* 0x00000003522b7211 */ /* 0x000fe400000f0eff */
[----:B------:R-:W-:Y:S02]  /*0de0*/  LEA R82, R8, R80, 0x1 ;  /* 0x0000005008527211 */ /* 0x000fe400078e08ff */
[----:B------:R-:W-:Y:S01]  /*0df0*/  LEA R48, P0, R84, R5, 0x1 ;  /* 0x0000000554307211 */ /* 0x000fe200078008ff */
[----:B------:R1:W5:Y:S02]  /*0e00*/  LDG.E.U16 R67, desc[UR8][R42.64] ;  /* 0x000000082a437981 */ /* 0x000364000c1e1500 */
[----:B------:R-:W-:Y:S01]  /*0e10*/  IMAD R86, R8, 0x2, R82 ;  /* 0x0000000208567824 */ /* 0x000fe200078e0252 */
[----:B------:R-:W-:-:S03]  /*0e20*/  LEA.HI.X.SX32 R49, R84, R3, 0x1, P0 ;  /* 0x0000000354317211 */ /* 0x000fc600000f0eff */
[----:B------:R-:W-:Y:S01]  /*0e30*/  IMAD R84, R8, 0x2, R86 ;  /* 0x0000000208547824 */ /* 0x000fe200078e0256 */
[----:B------:R-:W-:Y:S01]  /*0e40*/  LEA.HI.X.SX32 R47, R72, R3, 0x1, P1 ;  /* 0x00000003482f7211 */ /* 0x000fe200008f0eff */
[----:B------:R1:W5:Y:S01]  /*0e50*/  LDG.E.U16 R69, desc[UR8][R48.64] ;  /* 0x0000000830457981 */ /* 0x000362000c1e1500 */
[----:B------:R-:W-:Y:S02]  /*0e60*/  LEA R44, P0, R80, R5, 0x1 ;  /* 0x00000005502c7211 */ /* 0x000fe400078008ff */
[----:B------:R-:W-:Y:S01]  /*0e70*/  LEA R72, R8, R84, 0x1 ;  /* 0x0000005408487211 */ /* 0x000fe200078e08ff */
[----:B------:R1:W5:Y:S01]  /*0e80*/  LDG.E.U16 R71, desc[UR8][R46.64] ;  /* 0x000000082e477981 */ /* 0x000362000c1e1500 */
[----:B------:R-:W-:Y:S02]  /*0e90*/  LEA.HI.X.SX32 R45, R80, R3, 0x1, P0 ;  /* 0x00000003502d7211 */ /* 0x000fe400000f0eff */
[-C--:B------:R-:W-:Y:S02]  /*0ea0*/  LEA R50, P1, R72, R5.reuse, 0x1 ;  /* 0x0000000548327211 */ /* 0x080fe400078208ff */
[----:B0-----:R-:W-:Y:S01]  /*0eb0*/  LEA R52, P0, R68, R5, 0x1 ;  /* 0x0000000544347211 */ /* 0x001fe200078008ff */
[----:B------:R0:W5:Y:S01]  /*0ec0*/  LDG.E.U16 R75, desc[UR8][R44.64] ;  /* 0x000000082c4b7981 */ /* 0x000162000c1e1500 */
[-C--:B------:R-:W-:Y:S01]  /*0ed0*/  LEA.HI.X.SX32 R51, R72, R3.reuse, 0x1, P1 ;  /* 0x0000000348337211 */ /* 0x080fe200008f0eff */
[----:B------:R-:W-:Y:S01]  /*0ee0*/  IMAD R72, R8, 0x2, R72 ;  /* 0x0000000208487824 */ /* 0x000fe200078e0248 */
[----:B------:R-:W-:-:S02]  /*0ef0*/  LEA.HI.X.SX32 R53, R68, R3, 0x1, P0 ;  /* 0x0000000344357211 */ /* 0x000fc400000f0eff */
[-C--:B-1----:R-:W-:Y:S01]  /*0f00*/  LEA R42, P1, R74, R5.reuse, 0x1 ;  /* 0x000000054a2a7211 */ /* 0x082fe200078208ff */
[----:B------:R1:W5:Y:S01]  /*0f10*/  LDG.E.U16 R79, desc[UR8][R50.64] ;  /* 0x00000008324f7981 */ /* 0x000362000c1e1500 */
[----:B------:R-:W-:Y:S02]  /*0f20*/  LEA R48, P0, R82, R5, 0x1 ;  /* 0x0000000552307211 */ /* 0x000fe400078008ff */
[-C--:B------:R-:W-:Y:S01]  /*0f30*/  LEA.HI.X.SX32 R43, R74, R3.reuse, 0x1, P1 ;  /* 0x000000034a2b7211 */ /* 0x080fe200008f0eff */
[----:B------:R1:W5:Y:S01]  /*0f40*/  LDG.E.U16 R68, desc[UR8][R52.64] ;  /* 0x0000000834447981 */ /* 0x000362000c1e1500 */
[----:B------:R-:W-:Y:S02]  /*0f50*/  LEA.HI.X.SX32 R49, R82, R3, 0x1, P0 ;  /* 0x0000000352317211 */ /* 0x000fe400000f0eff */
[-C--:B------:R-:W-:Y:S01]  /*0f60*/  LEA R46, P1, R72, R5.reuse, 0x1 ;  /* 0x00000005482e7211 */ /* 0x080fe200078208ff */
[----:B------:R1:W5:Y:S01]  /*0f70*/  LDG.E.U16 R73, desc[UR8][R42.64] ;  /* 0x000000082a497981 */ /* 0x000362000c1e1500 */
[----:B0-----:R-:W-:-:S02]  /*0f80*/  LEA R44, P0, R70, R5, 0x1 ;  /* 0x00000005462c7211 */ /* 0x001fc400078008ff */
[-C--:B------:R-:W-:Y:S01]  /*0f90*/  LEA.HI.X.SX32 R47, R72, R3.reuse, 0x1, P1 ;  /* 0x00000003482f7211 */ /* 0x080fe200008f0eff */
[----:B------:R-:W-:Y:S01]  /*0fa0*/  IMAD R72, R8, 0x2, R72 ;  /* 0x0000000208487824 */ /* 0x000fe200078e0248 */
[----:B------:R-:W-:Y:S01]  /*0fb0*/  LEA.HI.X.SX32 R45, R70, R3, 0x1, P0 ;  /* 0x00000003462d7211 */ /* 0x000fe200000f0eff */
[----:B------:R0:W5:Y:S01]  /*0fc0*/  LDG.E.U16 R77, desc[UR8][R48.64] ;  /* 0x00000008304d7981 */ /* 0x000162000c1e1500 */
[-C--:B-1----:R-:W-:Y:S02]  /*0fd0*/  LEA R50, P1, R76, R5.reuse, 0x1 ;  /* 0x000000054c327211 */ /* 0x082fe400078208ff */
[----:B------:R-:W-:Y:S01]  /*0fe0*/  LEA R52, P0, R86, R5, 0x1 ;  /* 0x0000000556347211 */ /* 0x000fe200078008ff */
[----:B------:R1:W5:Y:S01]  /*0ff0*/  LDG.E.U16 R80, desc[UR8][R46.64] ;  /* 0x000000082e507981 */ /* 0x000362000c1e1500 */
[-C--:B------:R-:W-:Y:S02]  /*1000*/  LEA.HI.X.SX32 R51, R76, R3.reuse, 0x1, P1 ;  /* 0x000000034c337211 */ /* 0x080fe400008f0eff */
[----:B------:R-:W-:Y:S01]  /*1010*/  LEA.HI.X.SX32 R53, R86, R3, 0x1, P0 ;  /* 0x0000000356357211 */ /* 0x000fe200000f0eff */
[----:B------:R1:W5:Y:S01]  /*1020*/  LDG.E.U16 R70, desc[UR8][R44.64] ;  /* 0x000000082c467981 */ /* 0x000362000c1e1500 */
[----:B------:R-:W-:-:S02]  /*1030*/  LEA R42, P1, R72, R5, 0x1 ;  /* 0x00000005482a7211 */ /* 0x000fc400078208ff */
[----:B0-----:R-:W-:Y:S01]  /*1040*/  LEA R48, P0, R60, R5, 0x1 ;  /* 0x000000053c307211 */ /* 0x001fe200078008ff */
[----:B------:R0:W5:Y:S01]  /*1050*/  LDG.E.U16 R74, desc[UR8][R50.64] ;  /* 0x00000008324a7981 */ /* 0x000162000c1e1500 */
[-C--:B------:R-:W-:Y:S02]  /*1060*/  LEA.HI.X.SX32 R43, R72, R3.reuse, 0x1, P1 ;  /* 0x00000003482b7211 */ /* 0x080fe400008f0eff */
[----:B------:R-:W-:Y:S01]  /*1070*/  LEA.HI.X.SX32 R49, R60, R3, 0x1, P0 ;  /* 0x000000033c317211 */ /* 0x000fe200000f0eff */
[----:B------:R-:W5:Y:S01]  /*1080*/  LDG.E.U16 R52, desc[UR8][R52.64] ;  /* 0x0000000834347981 */ /* 0x000f62000c1e1500 */
[-C--:B-1----:R-:W-:Y:S02]  /*1090*/  LEA R46, P0, R64, R5.reuse, 0x1 ;  /* 0x00000005402e7211 */ /* 0x082fe400078008ff */
[----:B------:R-:W-:Y:S01]  /*10a0*/  LEA R44, P1, R78, R5, 0x1 ;  /* 0x000000054e2c7211 */ /* 0x000fe200078208ff */
[----:B------:R-:W5:Y:S01]  /*10b0*/  LDG.E.U16 R42, desc[UR8][R42.64] ;  /* 0x000000082a2a7981 */ /* 0x000f62000c1e1500 */
[----:B------:R-:W-:-:S02]  /*10c0*/  LEA R8, R8, R72, 0x1 ;  /* 0x0000004808087211 */ /* 0x000fc400078e08ff */
[-C--:B------:R-:W-:Y:S01]  /*10d0*/  LEA.HI.X.SX32 R47, R64, R3.reuse, 0x1, P0 ;  /* 0x00000003402f7211 */ /* 0x080fe200000f0eff */
[----:B------:R-:W5:Y:S01]  /*10e0*/  LDG.E.U16 R48, desc[UR8][R48.64] ;  /* 0x0000000830307981 */ /* 0x000f62000c1e1500 */
[----:B------:R-:W-:Y:S02]  /*10f0*/  LEA.HI.X.SX32 R45, R78, R3, 0x1, P1 ;  /* 0x000000034e2d7211 */ /* 0x000fe400008f0eff */
[-C--:B0-----:R-:W-:Y:S01]  /*1100*/  LEA R50, P0, R84, R5.reuse, 0x1 ;  /* 0x0000000554327211 */ /* 0x081fe200078008ff */
[----:B------:R-:W5:Y:S01]  /*1110*/  LDG.E.U16 R46, desc[UR8][R46.64] ;  /* 0x000000082e2e7981 */ /* 0x000f62000c1e1500 */
[----:B------:R-:W-:Y:S02]  /*1120*/  LEA R60, P1, R8, R5, 0x1 ;  /* 0x00000005083c7211 */ /* 0x000fe400078208ff */
[-C--:B------:R-:W-:Y:S01]  /*1130*/  LEA.HI.X.SX32 R51, R84, R3.reuse, 0x1, P0 ;  /* 0x0000000354337211 */ /* 0x080fe200000f0eff */
[----:B------:R-:W5:Y:S01]  /*1140*/  LDG.E.U16 R44, desc[UR8][R44.64] ;  /* 0x000000082c2c7981 */ /* 0x000f62000c1e1500 */
[----:B------:R-:W-:-:S03]  /*1150*/  LEA.HI.X.SX32 R61, R8, R3, 0x1, P1 ;  /* 0x00000003083d7211 */ /* 0x000fc600008f0eff */
[----:B------:R-:W5:Y:S04]  /*1160*/  LDG.E.U16 R50, desc[UR8][R50.64] ;  /* 0x0000000832327981 */ /* 0x000f68000c1e1500 */
[----:B------:R-:W5:Y:S01]  /*1170*/  LDG.E.U16 R60, desc[UR8][R60.64] ;  /* 0x000000083c3c7981 */ /* 0x000f62000c1e1500 */
[----:B------:R-:W-:Y:S01]  /*1180*/  SHF.R.S32.HI R5, RZ, 0x8, R0 ;  /* 0x00000008ff057819 */ /* 0x000fe20000011400 */
[----:B------:R-:W-:Y:S01]  /*1190*/  IMAD.SHL.U32 R3, R2, 0x2, RZ ;  /* 0x0000000202037824 */ /* 0x000fe200078e00ff */
[----:B------:R-:W-:Y:S02]  /*11a0*/  ULEA UR6, UR6, UR4, 0x18 ;  /* 0x0000000406067291 */ /* 0x000fe4000f8ec0ff */
[----:B------:R-:W-:-:S04]  /*11b0*/  SGXT R2, R5, 0x1 ;  /* 0x000000010502781a */ /* 0x000fc80000000200 */
[----:B------:R-:W-:-:S04]  /*11c0*/  LOP3.LUT R3, R3, 0x210, R2, 0x78, !PT ;  /* 0x0000021003037812 */ /* 0x000fc800078e7802 */
[C---:B------:R-:W-:Y:S01]  /*11d0*/  LOP3.LUT R2, R3.reuse, 0x20, RZ, 0x3c, !PT ;  /* 0x0000002003027812 */ /* 0x040fe200078e3cff */
[----:B--2---:R0:W-:Y:S01]  /*11e0*/  STS.U16 [R3+UR6], R4 ;  /* 0x0000000403007988 */ /* 0x0041e20008000406 */
[----:B------:R-:W-:-:S03]  /*11f0*/  LOP3.LUT R5, R3, 0x40, RZ, 0x3c, !PT ;  /* 0x0000004003057812 */ /* 0x000fc600078e3cff */
[----:B------:R-:W-:Y:S04]  /*1200*/  STS.U16 [R3+UR6+0x1000], R10 ;  /* 0x0010000a03007988 */ /* 0x000fe80008000406 */
[----:B------:R-:W-:Y:S01]  /*1210*/  STS.U16 [R3+UR6+0x2000], R14 ;  /* 0x0020000e03007988 */ /* 0x000fe20008000406 */
[----:B0-----:R-:W-:-:S03]  /*1220*/  LOP3.LUT R4, R3, 0x60, RZ, 0x3c, !PT ;  /* 0x0000006003047812 */ /* 0x001fc600078e3cff */
[----:B------:R-:W-:Y:S04]  /*1230*/  STS.U16 [R3+UR6+0x3000], R18 ;  /* 0x0030001203007988 */ /* 0x000fe80008000406 */
[----:B------:R-:W-:Y:S04]  /*1240*/  STS.U16 [R3+UR6+0x4000], R22 ;  /* 0x0040001603007988 */ /* 0x000fe80008000406 */
[----:B---3--:R-:W-:Y:S04]  /*1250*/  STS.U16 [R3+UR6+0x5000], R26 ;  /* 0x0050001a03007988 */ /* 0x008fe80008000406 */
[----:B----4-:R-:W-:Y:S04]  /*1260*/  STS.U16 [R3+UR6+0x6000], R30 ;  /* 0x0060001e03007988 */ /* 0x010fe80008000406 */
[----:B-----5:R-:W-:Y:S01]  /*1270*/  STS.U16 [R3+UR6+0x7000], R34 ;  /* 0x0070002203007988 */ /* 0x020fe20008000406 */
[----:B------:R-:W-:Y:S01]  /*1280*/  UISETP.GE.AND UP0, UPT, UR5, 0x1, UPT ;  /* 0x000000010500788c */ /* 0x000fe2000bf06270 */
[----:B------:R-:W-:-:S02]  /*1290*/  SHF.L.U32 R8, R0, 0x1, RZ ;  /* 0x0000000100087819 */ /* 0x000fc400000006ff */
[----:B------:R-:W-:Y:S04]  /*12a0*/  STS.U16 [R3+UR6+0x8000], R38 ;  /* 0x0080002603007988 */ /* 0x000fe80008000406 */
        /* <DEDUP_REMOVED lines=38> */
[----:B------:R0:W-:Y:S04]  /*1510*/  STS.U16 [R5+UR6+0xf800], R42 ;  /* 0x00f8002a05007988 */ /* 0x0001e80008000406 */
[----:B------:R-:W-:Y:S04]  /*1520*/  STS.U16 [R4+UR6+0xc00], R9 ;  /* 0x000c000904007988 */ /* 0x000fe80008000406 */
[----:B------:R-:W-:Y:S01]  /*1530*/  STS.U16 [R4+UR6+0x1c00], R13 ;  /* 0x001c000d04007988 */ /* 0x000fe20008000406 */
[----:B0-----:R-:W-:-:S03]  /*1540*/  MOV R5, 0x3f800000 ;  /* 0x3f80000000057802 */ /* 0x001fc60000000f00 */
        /* <DEDUP_REMOVED lines=14> */
[----:B------:R-:W-:Y:S01]  /*1630*/  STL [R1+0xbc], R5 ;  /* 0x0000bc0501007387 */ /* 0x000fe20000100800 */
[----:B0-----:R-:W-:-:S05]  /*1640*/  IMAD.MOV.U32 R4, RZ, RZ, 0x3f800000 ;  /* 0x3f800000ff047424 */ /* 0x001fca00078e00ff */
[----:B------:R0:W-:Y:S04]  /*1650*/  STL [R1+0xb8], R4 ;  /* 0x0000b80401007387 */ /* 0x0001e80000100800 */
[----:B------:R1:W-:Y:S04]  /*1660*/  STL [R1+0x8], RZ ;  /* 0x000008ff01007387 */ /* 0x0003e80000100800 */
        /* <DEDUP_REMOVED lines=18> */
[----:B------:R1:W-:Y:S01]  /*1790*/  STL [R1+0x34], RZ ;  /* 0x000034ff01007387 */ /* 0x0003e20000100800 */
[----:B------:R-:W-:Y:S01]  /*17a0*/  IMAD.MOV.U32 R3, RZ, RZ, -0x800000 ;  /* 0xff800000ff037424 */ /* 0x000fe200078e00ff */
[----:B------:R-:W-:Y:S01]  /*17b0*/  CS2R R36, SRZ ;  /* 0x0000000000247805 */ /* 0x000fe2000001ff00 */
[----:B------:R-:W-:Y:S01]  /*17c0*/  IMAD.MOV.U32 R2, RZ, RZ, -0x800000 ;  /* 0xff800000ff027424 */ /* 0x000fe200078e00ff */
[----:B------:R-:W-:-:S02]  /*17d0*/  CS2R R38, SRZ ;  /* 0x0000000000267805 */ /* 0x000fc4000001ff00 */
[----:B------:R-:W-:Y:S02]  /*17e0*/  CS2R R32, SRZ ;  /* 0x0000000000207805 */ /* 0x000fe4000001ff00 */
[----:B------:R-:W-:Y:S02]  /*17f0*/  CS2R R34, SRZ ;  /* 0x0000000000227805 */ /* 0x000fe4000001ff00 */
[----:B------:R-:W-:Y:S02]  /*1800*/  CS2R R24, SRZ ;  /* 0x0000000000187805 */ /* 0x000fe4000001ff00 */
[----:B------:R-:W-:Y:S02]  /*1810*/  CS2R R26, SRZ ;  /* 0x00000000001a7805 */ /* 0x000fe4000001ff00 */
[----:B------:R-:W-:Y:S02]  /*1820*/  CS2R R16, SRZ ;  /* 0x0000000000107805 */ /* 0x000fe4000001ff00 */
        /* <DEDUP_REMOVED lines=13> */
[----:B0-----:R-:W-:Y:S02]  /*1900*/  CS2R R4, SRZ ;  /* 0x0000000000047805 */ /* 0x001fe4000001ff00 */
[----:B------:R-:W-:Y:S02]  /*1910*/  CS2R R6, SRZ ;  /* 0x0000000000067805 */ /* 0x000fe4000001ff00 */
[----:B------:R-:W-:Y:S01]  /*1920*/  LOP3.LUT R11, R0, 0x7, RZ, 0xc0, !PT ;  /* 0x00000007000b7812 */ /* 0x000fe200078ec0ff */
[----:B-1----:R-:W-:Y:S06]  /*1930*/  BRA.U !UP0, `(.L_x_0) ;  /* 0x00000041087c7547 */ /* 0x002fec000b800000 */
[----:B------:R-:W0:Y:S01]  /*1940*/  LDC.64 R2, c[0x0][0x3c0] ;  /* 0x0000f000ff027b82 */ /* 0x000e220000000a00 */
[----:B------:R-:W1:Y:S01]  /*1950*/  LDCU UR4, c[0x0][0x3c8] ;  /* 0x00007900ff0477ac */ /* 0x000e620008000800 */
[----:B------:R-:W-:Y:S02]  /*1960*/  CS2R R124, SRZ ;  /* 0x00000000007c7805 */ /* 0x000fe4000001ff00 */
[----:B------:R-:W-:Y:S02]  /*1970*/  CS2R R36, SRZ ;  /* 0x0000000000247805 */ /* 0x000fe4000001ff00 */
[----:B------:R-:W-:Y:S01]  /*1980*/  CS2R R38, SRZ ;  /* 0x0000000000267805 */ /* 0x000fe2000001ff00 */
[----:B------:R-:W2:Y:S01]  /*1990*/  LDCU.64 UR10, c[0x0][0x388] ;  /* 0x00007100ff0a77ac */ /* 0x000ea20008000a00 */
[----:B------:R-:W-:Y:S02]  /*19a0*/  CS2R R32, SRZ ;  /* 0x0000000000207805 */ /* 0x000fe4000001ff00 */
[----:B------:R-:W-:Y:S01]  /*19b0*/  CS2R R34, SRZ ;  /* 0x0000000000227805 */ /* 0x000fe2000001ff00 */
[----:B------:R-:W3:Y:S01]  /*19c0*/  LDC.64 R4, c[0x0][0x3d0] ;  /* 0x0000f400ff047b82 */ /* 0x000ee20000000a00 */
[----:B------:R-:W4:Y:S01]  /*19d0*/  LDCU.64 UR12, c[0x0][0x390] ;  /* 0x00007200ff0c77ac */ /* 0x000f220008000a00 */
[----:B------:R-:W-:-:S02]  /*19e0*/  CS2R R30, SRZ ;  /* 0x00000000001e7805 */ /* 0x000fc4000001ff00 */
[----:B------:R-:W-:Y:S02]  /*19f0*/  CS2R R40, SRZ ;  /* 0x0000000000287805 */ /* 0x000fe4000001ff00 */
[----:B------:R-:W-:Y:S02]  /*1a00*/  CS2R R42, SRZ ;  /* 0x00000000002a7805 */ /* 0x000fe4000001ff00 */
[----:B------:R-:W-:Y:S02]  /*1a10*/  CS2R R44, SRZ ;  /* 0x00000000002c7805 */ /* 0x000fe4000001ff00 */
[----:B------:R-:W-:Y:S02]  /*1a20*/  CS2R R46, SRZ ;  /* 0x00000000002e7805 */ /* 0x000fe4000001ff00 */
[----:B------:R-:W-:Y:S01]  /*1a30*/  CS2R R48, SRZ ;  /* 0x0000000000307805 */ /* 0x000fe2000001ff00 */
[----:B------:R-:W5:Y:S01]  /*1a40*/  LDC R23, c[0x0][0x3d8] ;  /* 0x0000f600ff177b82 */ /* 0x000f620000000800 */
[----:B------:R-:W-:-:S02]  /*1a50*/  CS2R R50, SRZ ;  /* 0x0000000000327805 */ /* 0x000fc4000001ff00 */
[----:B------:R-:W-:Y:S02]  /*1a60*/  CS2R R68, SRZ ;  /* 0x0000000000447805 */ /* 0x000fe4000001ff00 */
[----:B------:R-:W-:Y:S01]  /*1a70*/  CS2R R70, SRZ ;  /* 0x0000000000467805 */ /* 0x000fe2000001ff00 */
[----:B0-----:R0:W-:Y:S01]  /*1a80*/  STL [R1+0xb4], R3 ;  /* 0x0000b40301007387 */ /* 0x0011e20000100800 */
[----:B------:R-:W-:Y:S02]  /*1a90*/  IMAD.MOV.U32 R18, RZ, RZ, R3 ;  /* 0x000000ffff127224 */ /* 0x000fe400078e0003 */
[----:B------:R-:W-:Y:S01]  /*1aa0*/  IMAD.MOV.U32 R6, RZ, RZ, R2 ;  /* 0x000000ffff067224 */ /* 0x000fe200078e0002 */
[----:B------:R-:W-:Y:S02]  /*1ab0*/  LOP3.LUT R2, R0, 0x7f, RZ, 0xc0, !PT ;  /* 0x0000007f00027812 */ /* 0x000fe400078ec0ff */
[----:B---3--:R-:W-:Y:S01]  /*1ac0*/  MOV R10, R4 ;  /* 0x00000004000a7202 */ /* 0x008fe20000000f00 */
[----:B------:R-:W-:Y:S01]  /*1ad0*/  IMAD R4, R11, 0x210, RZ ;  /* 0x000002100b047824 */ /* 0x000fe200078e02ff */
[----:B0-----:R-:W-:Y:S01]  /*1ae0*/  LOP3.LUT R3, R8, 0x10, RZ, 0xc0, !PT ;  /* 0x0000001008037812 */ /* 0x001fe200078ec0ff */
[----:B------:R0:W-:Y:S01]  /*1af0*/  STL [R1+0x1c0], R5 ;  /* 0x0001c00501007387 */ /* 0x0001e20000100800 */
[----:B------:R-:W-:-:S02]  /*1b00*/  IMAD.MOV.U32 R9, RZ, RZ, R5 ;  /* 0x000000ffff097224 */ /* 0x000fc400078e0005 */
[----:B------:R-:W-:-:S04]  /*1b10*/  LOP3.LUT R3, R3, 0x1e0, R0, 0xf8, !PT ;  /* 0x000001e003037812 */ /* 0x000fc800078ef800 */
[----:B------:R-:W-:Y:S01]  /*1b20*/  LOP3.LUT R8, R4, R3, RZ, 0x3c, !PT ;  /* 0x0000000304087212 */ /* 0x000fe200078e3cff */
[----:B------:R-:W-:Y:S01]  /*1b30*/  IMAD.SHL.U32 R3, R0, 0x100, RZ ;  /* 0x0000010000037824 */ /* 0x000fe200078e00ff */
[----:B0-----:R-:W-:Y:S01]  /*1b40*/  SHF.R.U32.HI R5, RZ, 0x7, R0 ;  /* 0x00000007ff057819 */ /* 0x001fe20000011600 */
[----:B-1----:R-:W-:Y:S01]  /*1b50*/  IMAD R4, R2, UR4, RZ ;  /* 0x0000000402047c24 */ /* 0x002fe2000f8e02ff */
[----:B------:R-:W-:Y:S01]  /*1b60*/  UMOV UR4, URZ ;  /* 0x000000ff00047c82 */ /* 0x000fe20008000000 */
[----:B------:R-:W-:Y:S01]  /*1b70*/  IMAD R2, R6, UR7, RZ ;  /* 0x0000000706027c24 */ /* 0x000fe2000f8e02ff */
[----:B------:R-:W-:Y:S02]  /*1b80*/  SGXT.U32 R5, R5, 0x2 ;  /* 0x000000020505781a */ /* 0x000fe40000000000 */
[----:B------:R-:W-:Y:S01]  /*1b90*/  LOP3.LUT R7, R3, 0x1000, RZ, 0xc0, !PT ;  /* 0x0000100003077812 */ /* 0x000fe200078ec0ff */
[----:B------:R-:W-:Y:S01]  /*1ba0*/  IMAD.SHL.U32 R3, R2, 0x2, RZ ;  /* 0x0000000202037824 */ /* 0x000fe200078e00ff */
[----:B------:R-:W-:Y:S01]  /*1bb0*/  SHF.L.U32 R6, R4, 0x1, RZ ;  /* 0x0000000104067819 */ /* 0x000fe200000006ff */
[----:B------:R-:W-:Y:S01]  /*1bc0*/  IMAD R5, R5, R18, RZ ;  /* 0x0000001205057224 */ /* 0x000fe200078e02ff */
[----:B------:R-:W-:Y:S01]  /*1bd0*/  IADD3 R8, PT, PT, R8, UR6, R7 ;  /* 0x0000000608087c10 */ /* 0x000fe2000fffe007 */
[----:B------:R-:W-:Y:S01]  /*1be0*/  IMAD.HI R4, R4, 0x2, RZ ;  /* 0x0000000204047827 */ /* 0x000fe200078e02ff */
[----:B------:R-:W-:-:S02]  /*1bf0*/  LOP3.LUT R7, R0, 0x3f, RZ, 0xc0, !PT ;  /* 0x0000003f00077812 */ /* 0x000fc400078ec0ff */
[----:B--2---:R-:W-:Y:S01]  /*1c00*/  IADD3 R19, P0, P1, R6, UR10, R3 ;  /* 0x0000000a06137c10 */ /* 0x004fe2000f91e003 */
[----:B------:R-:W-:Y:S01]  /*1c10*/  IMAD R6, R18, 0x4, R5 ;  /* 0x0000000412067824 */ /* 0x000fe200078e0205 */
[----:B------:R0:W-:Y:S01]  /*1c20*/  STL [R1+0x80], R8 ;  /* 0x0000800801007387 */ /* 0x0001e20000100800 */
[----:B------:R-:W-:Y:S01]  /*1c30*/  IMAD.HI R3, R2, 0x2, RZ ;  /* 0x0000000202037827 */ /* 0x000fe200078e02ff */
[CC--:B------:R-:W-:Y:S01]  /*1c40*/  LEA R24, P2, R5.reuse, R19.reuse, 0x1 ;  /* 0x0000001305187211 */ /* 0x0c0fe200078408ff */
[----:B------:R-:W1:Y:S01]  /*1c50*/  LDCU UR10, c[0x0][0x3a8] ;  /* 0x00007500ff0a77ac */ /* 0x000e620008000800 */
[----:B------:R-:W-:Y:S02]  /*1c60*/  LEA R14, P3, R6, R19, 0x1 ;  /* 0x00000013060e7211 */ /* 0x000fe400078608ff */
[----:B------:R-:W-:Y:S02]  /*1c70*/  IADD3.X R21, PT, PT, R4, UR11, R3, P0, P1 ;  /* 0x0000000b04157c10 */ /* 0x000fe400087e2403 */
[----:B0-----:R-:W-:Y:S01]  /*1c80*/  SHF.R.U32.HI R8, RZ, 0x6, R0 ;  /* 0x00000006ff087819 */ /* 0x001fe20000011600 */
[----:B------:R-:W-:Y:S01]  /*1c90*/  IMAD R0, R10, UR7, RZ ;  /* 0x000000070a007c24 */ /* 0x000fe2000f8e02ff */
[----:B------:R-:W-:Y:S01]  /*1ca0*/  LEA.HI.X.SX32 R25, R5, R21, 0x1, P2 ;  /* 0x0000001505197211 */ /* 0x000fe200010f0eff */
[----:B------:R-:W-:Y:S01]  /*1cb0*/  IMAD R10, R7, R9, RZ ;  /* 0x00000009070a7224 */ /* 0x000fe200078e02ff */
[----:B------:R-:W-:Y:S01]  /*1cc0*/  LEA R7, R18, R6, 0x2 ;  /* 0x0000000612077211 */ /* 0x000fe200078e10ff */
[----:B------:R-:W-:Y:S01]  /*1cd0*/  IMAD.SHL.U32 R9, R0, 0x2, RZ ;  /* 0x0000000200097824 */ /* 0x000fe200078e00ff */
[----:B------:R-:W-:Y:S01]  /*1ce0*/  SGXT.U32 R2, R8, 0x3 ;  /* 0x000000030802781a */ /* 0x000fe20000000000 */
[----:B------:R0:W-:Y:S01]  /*1cf0*/  STL.64 [R1+0x1b8], R24 ;  /* 0x0001b81801007387 */ /* 0x0001e20000100a00 */
[----:B------:R-:W-:Y:S01]  /*1d00*/  SHF.L.U32 R12, R10, 0x1, RZ ;  /* 0x000000010a0c7819 */ /* 0x000fe200000006ff */
[----:B------:R-:W-:Y:S01]  /*1d10*/  IMAD R8, R18, 0x4, R7 ;  /* 0x0000000412087824 */ /* 0x000fe200078e0207 */
[----:B------:R-:W-:Y:S01]  /*1d20*/  LEA.HI.X.SX32 R15, R6, R21, 0x1, P3 ;  /* 0x00000015060f7211 */ /* 0x000fe200018f0eff */
[----:B-----5:R-:W-:Y:S01]  /*1d30*/  IMAD R11, R2, R23, RZ ;  /* 0x00000017020b7224 */ /* 0x020fe200078e02ff */
[----:B----4-:R-:W-:Y:S01]  /*1d40*/  IADD3 R17, P0, P1, R12, UR12, R9 ;  /* 0x0000000c0c117c10 */ /* 0x010fe2000f91e009 */
[----:B------:R-:W-:Y:S01]  /*1d50*/  IMAD R2, R18, 0x4, R8 ;  /* 0x0000000412027824 */ /* 0x000fe200078e0208 */
[----:B------:R-:W-:Y:S01]  /*1d60*/  LEA R26, P2, R7, R19, 0x1 ;  /* 0x00000013071a7211 */ /* 0x000fe200078408ff */
[----:B------:R-:W-:Y:S01]  /*1d70*/  IMAD.HI R9, R0, 0x2, RZ ;  /* 0x0000000200097827 */ /* 0x000fe200078e02ff */
[----:B------:R2:W-:Y:S01]  /*1d80*/  STL.64 [R1+0x1b0], R14 ;  /* 0x0001b00e01007387 */ /* 0x0005e20000100a00 */
[----:B------:R-:W-:-:S02]  /*1d90*/  LEA R12, R23, R11, 0x3 ;  /* 0x0000000b170c7211 */ /* 0x000fc400078e18ff */
[----:B------:R-:W-:Y:S01]  /*1da0*/  IMAD R0, R18, 0x4, R2 ;  /* 0x0000000412007824 */ /* 0x000fe200078e0202 */
[----:B0-----:R-:W-:Y:S01]  /*1db0*/  LEA R24, P3, R8, R19, 0x1 ;  /* 0x0000001308187211 */ /* 0x001fe200078608ff */
[----:B------:R-:W-:Y:S01]  /*1dc0*/  IMAD.HI R10, R10, 0x2, RZ ;  /* 0x000000020a0a7827 */ /* 0x000fe200078e02ff */
[-C--:B------:R-:W-:Y:S02]  /*1dd0*/  LEA.HI.X.SX32 R27, R7, R21.reuse, 0x1, P2 ;  /* 0x00000015071b7211 */ /* 0x080fe400010f0eff */
[----:B------:R-:W-:Y:S01]  /*1de0*/  LEA.HI.X.SX32 R25, R8, R21, 0x1, P3 ;  /* 0x0000001508197211 */ /* 0x000fe200018f0eff */
[----:B------:R-:W-:Y:S01]  /*1df0*/  IMAD R3, R18, 0x4, R0 ;  /* 0x0000000412037824 */ /* 0x000fe200078e0200 */
[----:B------:R-:W-:Y:S01]  /*1e00*/  IADD3.X R9, PT, PT, R10, UR13, R9, P0, P1 ;  /* 0x0000000d0a097c10 */ /* 0x000fe200087e2409 */
[----:B------:R0:W-:Y:S01]  /*1e10*/  STL.64 [R1+0x1a8], R26 ;  /* 0x0001a81a01007387 */ /* 0x0001e20000100a00 */
[C---:B------:R-:W-:Y:S02]  /*1e20*/  IMAD R13, R23.reuse, 0x8, R12 ;  /* 0x00000008170d7824 */ /* 0x040fe400078e020c */
[----:B------:R-:W-:Y:S01]  /*1e30*/  LEA R4, R18, R3, 0x2 ;  /* 0x0000000312047211 */ /* 0x000fe200078e10ff */
[----:B------:R3:W-:Y:S01]  /*1e40*/  STL.64 [R1+0x1a0], R24 ;  /* 0x0001a01801007387 */ /* 0x0007e20000100a00 */
[----:B--2---:R-:W-:-:S03]  /*1e50*/  IMAD R14, R23, 0x8, R13 ;  /* 0x00000008170e7824 */ /* 0x004fc600078e020d */
[C---:B------:R-:W-:Y:S02]  /*1e60*/  IMAD R5, R18.reuse, 0x4, R4 ;  /* 0x0000000412057824 */ /* 0x040fe400078e0204 */
[C---:B------:R-:W-:Y:S02]  /*1e70*/  LEA R15, R23.reuse, R14, 0x3 ;  /* 0x0000000e170f7211 */ /* 0x040fe400078e18ff */
[----:B------:R-:W-:Y:S01]  /*1e80*/  IMAD R6, R18, 0x4, R5 ;  /* 0x0000000412067824 */ /* 0x000fe200078e0205 */
[-C--:B0-----:R-:W-:Y:S02]  /*1e90*/  LEA R26, P2, R2, R19.reuse, 0x1 ;  /* 0x00000013021a7211 */ /* 0x081fe400078408ff */
[C---:B------:R-:W-:Y:S01]  /*1ea0*/  IMAD R8, R23.reuse, 0x8, R15 ;  /* 0x0000000817087824 */ /* 0x040fe200078e020f */
[----:B---3--:R-:W-:Y:S02]  /*1eb0*/  LEA R24, P3, R0, R19, 0x1 ;  /* 0x0000001300187211 */ /* 0x008fe400078608ff */
[----:B------:R-:W-:Y:S01]  /*1ec0*/  LEA R7, R18, R6, 0x2 ;  /* 0x0000000612077211 */ /* 0x000fe200078e10ff */
[----:B------:R-:W-:Y:S01]  /*1ed0*/  IMAD R16, R23, 0x8, R8 ;  /* 0x0000000817107824 */ /* 0x000fe200078e0208 */
[----:B------:R-:W-:-:S02]  /*1ee0*/  LEA.HI.X.SX32 R27, R2, R21, 0x1, P2 ;  /* 0x00000015021b7211 */ /* 0x000fc400010f0eff */
[----:B------:R-:W-:Y:S01]  /*1ef0*/  LEA.HI.X.SX32 R25, R0, R21, 0x1, P3 ;  /* 0x0000001500197211 */ /* 0x000fe200018f0eff */
[C---:B------:R-:W-:Y:S01]  /*1f00*/  IMAD R0, R18.reuse, 0x4, R7 ;  /* 0x0000000412007824 */ /* 0x040fe200078e0207 */
[C---:B------:R-:W-:Y:S01]  /*1f10*/  LEA R28, P2, R3.reuse, R19, 0x1 ;  /* 0x00000013031c7211 */ /* 0x040fe200078408ff */
[----:B------:R0:W-:Y:S03]  /*1f20*/  STL.64 [R1+0x198], R26 ;  /* 0x0001981a01007387 */ /* 0x0001e60000100a00 */
[----:B------:R-:W-:Y:S01]  /*1f30*/  LEA.HI.X.SX32 R29, R3, R21, 0x1, P2 ;  /* 0x00000015031d7211 */ /* 0x000fe200010f0eff */
[----:B------:R2:W-:Y:S01]  /*1f40*/  STL.64 [R1+0x190], R24 ;  /* 0x0001901801007387 */ /* 0x0005e20000100a00 */
[----:B------:R-:W-:-:S03]  /*1f50*/  LEA R2, R18, R0, 0x2 ;  /* 0x0000000012027211 */ /* 0x000fc600078e10ff */
[----:B------:R3:W-:Y:S02]  /*1f60*/  STL.64 [R1+0x188], R28 ;  /* 0x0001881c01007387 */ /* 0x0007e40000100a00 */
[----:B------:R-:W-:Y:S01]  /*1f70*/  IMAD R3, R18, 0x4, R2 ;  /* 0x0000000412037824 */ /* 0x000fe200078e0202 */
[CC--:B0-----:R-:W-:Y:S02]  /*1f80*/  LEA R26, P3, R4.reuse, R19.reuse, 0x1 ;  /* 0x00000013041a7211 */ /* 0x0c1fe400078608ff */
[C---:B--2---:R-:W-:Y:S02]  /*1f90*/  LEA R24, P4, R5.reuse, R19, 0x1 ;  /* 0x0000001305187211 */ /* 0x044fe400078808ff */
[-C--:B------:R-:W-:Y:S01]  /*1fa0*/  LEA.HI.X.SX32 R27, R4, R21.reuse, 0x1, P3 ;  /* 0x00000015041b7211 */ /* 0x080fe200018f0eff */
[----:B------:R-:W-:Y:S01]  /*1fb0*/  IMAD R4, R18, 0x4, R3 ;  /* 0x0000000412047824 */ /* 0x000fe200078e0203 */
[----:B------:R-:W-:Y:S02]  /*1fc0*/  LEA.HI.X.SX32 R25, R5, R21, 0x1, P4 ;  /* 0x0000001505197211 */ /* 0x000fe400020f0eff */
[C---:B---3--:R-:W-:Y:S01]  /*1fd0*/  LEA R28, P2, R6.reuse, R19, 0x1 ;  /* 0x00000013061c7211 */ /* 0x048fe200078408ff */
[----:B------:R0:W-:Y:S03]  /*1fe0*/  STL.64 [R1+0x180], R26 ;  /* 0x0001801a01007387 */ /* 0x0001e60000100a00 */
[----:B------:R-:W-:Y:S01]  /*1ff0*/  LEA.HI.X.SX32 R29, R6, R21, 0x1, P2 ;  /* 0x00000015061d7211 */ /* 0x000fe200010f0eff */
[----:B------:R2:W-:Y:S04]  /*2000*/  STL.64 [R1+0x178], R24 ;  /* 0x0001781801007387 */ /* 0x0005e80000100a00 */
[----:B------:R3:W-:Y:S01]  /*2010*/  STL.64 [R1+0x170], R28 ;  /* 0x0001701c01007387 */ /* 0x0007e20000100a00 */
[----:B0-----:R-:W-:-:S02]  /*2020*/  LEA R26, P3, R7, R19, 0x1 ;  /* 0x00000013071a7211 */ /* 0x001fc400078608ff */
[C---:B--2---:R-:W-:Y:S02]  /*2030*/  LEA R24, P4, R0.reuse, R19, 0x1 ;  /* 0x0000001300187211 */ /* 0x044fe400078808ff */
[-C--:B------:R-:W-:Y:S02]  /*2040*/  LEA.HI.X.SX32 R27, R7, R21.reuse, 0x1, P3 ;  /* 0x00000015071b7211 */ /* 0x080fe400018f0eff */
[----:B------:R-:W-:Y:S02]  /*2050*/  LEA.HI.X.SX32 R25, R0, R21, 0x1, P4 ;  /* 0x0000001500197211 */ /* 0x000fe400020f0eff */
[----:B------:R-:W-:Y:S01]  /*2060*/  LEA R0, R18, R4, 0x2 ;  /* 0x0000000412007211 */ /* 0x000fe200078e10ff */
[----:B------:R0:W-:Y:S01]  /*2070*/  STL.64 [R1+0x168], R26 ;  /* 0x0001681a01007387 */ /* 0x0001e20000100a00 */
[-C--:B---3--:R-:W-:Y:S02]  /*2080*/  LEA R28, P2, R2, R19.reuse, 0x1 ;  /* 0x00000013021c7211 */ /* 0x088fe400078408ff */
[----:B------:R-:W-:Y:S01]  /*2090*/  LEA R6, P5, R0, R19, 0x1 ;  /* 0x0000001300067211 */ /* 0x000fe200078a08ff */
[----:B------:R2:W-:Y:S01]  /*20a0*/  STL.64 [R1+0x160], R24 ;  /* 0x0001601801007387 */ /* 0x0005e20000100a00 */
[----:B------:R-:W-:-:S02]  /*20b0*/  LEA.HI.X.SX32 R29, R2, R21, 0x1, P2 ;  /* 0x00000015021d7211 */ /* 0x000fc400010f0eff */
[----:B------:R-:W-:Y:S01]  /*20c0*/  LEA.HI.X.SX32 R7, R0, R21, 0x1, P5 ;  /* 0x0000001500077211 */ /* 0x000fe200028f0eff */
[----:B------:R-:W-:Y:S01]  /*20d0*/  IMAD R0, R23, 0x8, R16 ;  /* 0x0000000817007824 */ /* 0x000fe200078e0210 */
[----:B------:R-:W-:Y:S01]  /*20e0*/  LEA R18, P0, R11, R17, 0x1 ;  /* 0x000000110b127211 */ /* 0x000fe200078008ff */
[----:B------:R3:W-:Y:S01]  /*20f0*/  STL.64 [R1+0x158], R28 ;  /* 0x0001581c01007387 */ /* 0x0007e20000100a00 */
[-C--:B0-----:R-:W-:Y:S01]  /*2100*/  LEA R26, P3, R3, R19.reuse, 0x1 ;  /* 0x00000013031a7211 */ /* 0x081fe200078608ff */
[----:B------:R-:W-:Y:S01]  /*2110*/  IMAD R2, R23, 0x8, R0 ;  /* 0x0000000817027824 */ /* 0x000fe200078e0200 */
[C---:B--2---:R-:W-:Y:S02]  /*2120*/  LEA R24, P4, R4.reuse, R19, 0x1 ;  /* 0x0000001304187211 */ /* 0x044fe400078808ff */
[-C--:B------:R-:W-:Y:S02]  /*2130*/  LEA.HI.X.SX32 R27, R3, R21.reuse, 0x1, P3 ;  /* 0x00000015031b7211 */ /* 0x080fe400018f0eff */
[----:B------:R-:W-:-:S02]  /*2140*/  LEA.HI.X.SX32 R25, R4, R21, 0x1, P4 ;  /* 0x0000001504197211 */ /* 0x000fc400020f0eff */
[----:B------:R-:W-:Y:S02]  /*2150*/  CS2R R20, SRZ ;  /* 0x0000000000147805 */ /* 0x000fe4000001ff00 */
[----:B------:R-:W-:Y:S01]  /*2160*/  LEA R4, P2, R13, R17, 0x1 ;  /* 0x000000110d047211 */ /* 0x000fe200078408ff */
[----:B------:R0:W-:Y:S01]  /*2170*/  STL.64 [R1+0x150], R26 ;  /* 0x0001501a01007387 */ /* 0x0001e20000100a00 */
[-C--:B------:R-:W-:Y:S02]  /*2180*/  LEA.HI.X.SX32 R19, R11, R9.reuse, 0x1, P0 ;  /* 0x000000090b137211 */ /* 0x080fe400000f0eff */
[----:B---3--:R-:W-:Y:S02]  /*2190*/  CS2R R28, SRZ ;  /* 0x00000000001c7805 */ /* 0x008fe4000001ff00 */
[----:B------:R-:W-:Y:S01]  /*21a0*/  LEA.HI.X.SX32 R5, R13, R9, 0x1, P2 ;  /* 0x000000090d057211 */ /* 0x000fe200010f0eff */
[----:B------:R2:W-:Y:S01]  /*21b0*/  STL.64 [R1+0x148], R24 ;  /* 0x0001481801007387 */ /* 0x0005e20000100a00 */
[----:B------:R-:W-:-:S03]  /*21c0*/  LEA R3, R23, R2, 0x3 ;  /* 0x0000000217037211 */ /* 0x000fc600078e18ff */
[----:B------:R3:W-:Y:S04]  /*21d0*/  STL.64 [R1+0x140], R6 ;  /* 0x0001400601007387 */ /* 0x0007e80000100a00 */
[----:B------:R4:W-:Y:S01]  /*21e0*/  STL.64 [R1+0x138], R18 ;  /* 0x0001381201007387 */ /* 0x0009e20000100a00 */
[----:B0-----:R-:W-:Y:S02]  /*21f0*/  CS2R R26, SRZ ;  /* 0x00000000001a7805 */ /* 0x001fe4000001ff00 */
[----:B--2---:R-:W-:Y:S02]  /*2200*/  CS2R R24, SRZ ;  /* 0x0000000000187805 */ /* 0x004fe4000001ff00 */
[----:B---3--:R-:W-:-:S04]  /*2210*/  LEA R6, P1, R12, R17, 0x1 ;  /* 0x000000110c067211 */ /* 0x008fc800078208ff */
[----:B------:R-:W-:Y:S02]  /*2220*/  LEA.HI.X.SX32 R7, R12, R9, 0x1, P1 ;  /* 0x000000090c077211 */ /* 0x000fe400008f0eff */
[CC--:B----4-:R-:W-:Y:S02]  /*2230*/  LEA R18, P0, R14.reuse, R17.reuse, 0x1 ;  /* 0x000000110e127211 */ /* 0x0d0fe400078008ff */
[C---:B------:R-:W-:Y:S01]  /*2240*/  LEA R10, P1, R15.reuse, R17, 0x1 ;  /* 0x000000110f0a7211 */ /* 0x040fe200078208ff */
[----:B------:R0:W-:Y:S01]  /*2250*/  STL.64 [R1+0x130], R6 ;  /* 0x0001300601007387 */ /* 0x0001e20000100a00 */
[-C--:B------:R-:W-:Y:S02]  /*2260*/  LEA.HI.X.SX32 R19, R14, R9.reuse, 0x1, P0 ;  /* 0x000000090e137211 */ /* 0x080fe400000f0eff */
[----:B------:R-:W-:Y:S01]  /*2270*/  LEA.HI.X.SX32 R11, R15, R9, 0x1, P1 ;  /* 0x000000090f0b7211 */ /* 0x000fe200008f0eff */
[----:B------:R2:W-:Y:S01]  /*2280*/  STL.64 [R1+0x128], R4 ;  /* 0x0001280401007387 */ /* 0x0005e20000100a00 */
[----:B------:R-:W-:-:S02]  /*2290*/  LEA R14, P0, R16, R17, 0x1 ;  /* 0x00000011100e7211 */ /* 0x000fc400078008ff */
[----:B------:R-:W-:Y:S01]  /*22a0*/  LEA R12, P1, R0, R17, 0x1 ;  /* 0x00000011000c7211 */ /* 0x000fe200078208ff */
[----:B------:R-:W-:Y:S01]  /*22b0*/  STL.64 [R1+0x120], R18 ;  /* 0x0001201201007387 */ /* 0x000fe20000100a00 */
[-C--:B------:R-:W-:Y:S02]  /*22c0*/  LEA.HI.X.SX32 R15, R16, R9.reuse, 0x1, P0 ;  /* 0x00000009100f7211 */ /* 0x080fe400000f0eff */
[----:B------:R-:W-:Y:S01]  /*22d0*/  LEA.HI.X.SX32 R13, R0, R9, 0x1, P1 ;  /* 0x00000009000d7211 */ /* 0x000fe200008f0eff */
[----:B------:R3:W-:Y:S01]  /*22e0*/  STL.64 [R1+0x118], R10 ;  /* 0x0001180a01007387 */ /* 0x0007e20000100a00 */
[----:B0-----:R-:W-:Y:S01]  /*22f0*/  LEA R6, P2, R8, R17, 0x1 ;  /* 0x0000001108067211 */ /* 0x001fe200078408ff */
[----:B--2---:R-:W-:-:S03]  /*2300*/  IMAD R4, R23, 0x8, R3 ;  /* 0x0000000817047824 */ /* 0x004fc600078e0203 */
[----:B------:R-:W-:Y:S01]  /*2310*/  LEA.HI.X.SX32 R7, R8, R9, 0x1, P2 ;  /* 0x0000000908077211 */ /* 0x000fe200010f0eff */
[----:B------:R-:W-:-:S04]  /*2320*/  IMAD R5, R23, 0x8, R4 ;  /* 0x0000000817057824 */ /* 0x000fc800078e0204 */
[----:B------:R0:W-:Y:S01]  /*2330*/  STL.64 [R1+0x110], R6 ;  /* 0x0001100601007387 */ /* 0x0001e20000100a00 */
[----:B---3--:R-:W-:-:S03]  /*2340*/  LEA R10, P2, R2, R17, 0x1 ;  /* 0x00000011020a7211 */ /* 0x008fc600078408ff */
[----:B------:R2:W-:Y:S01]  /*2350*/  STL.64 [R1+0x108], R14 ;  /* 0x0001080e01007387 */ /* 0x0005e20000100a00 */
[----:B------:R-:W-:-:S03]  /*2360*/  LEA.HI.X.SX32 R11, R2, R9, 0x1, P2 ;  /* 0x00000009020b7211 */ /* 0x000fc600010f0eff */
[----:B------:R3:W-:Y:S01]  /*2370*/  STL.64 [R1+0x100], R12 ;  /* 0x0001000c01007387 */ /* 0x0007e20000100a00 */
[----:B0-----:R-:W-:-:S03]  /*2380*/  LEA R6, R23, R5, 0x3 ;  /* 0x0000000517067211 */ /* 0x001fc600078e18ff */
[----:B------:R0:W-:Y:S01]  /*2390*/  STL.64 [R1+0xf8], R10 ;  /* 0x0000f80a01007387 */ /* 0x0001e20000100a00 */
[-C--:B--2---:R-:W-:Y:S01]  /*23a0*/  LEA R14, P0, R3, R17.reuse, 0x1 ;  /* 0x00000011030e7211 */ /* 0x084fe200078008ff */
[----:B------:R-:W-:Y:S01]  /*23b0*/  IMAD R0, R23, 0x8, R6 ;  /* 0x0000000817007824 */ /* 0x000fe200078e0206 */
[----:B---3--:R-:W-:-:S03]  /*23c0*/  LEA R12, P1, R4, R17, 0x1 ;  /* 0x00000011040c7211 */ /* 0x008fc600078208ff */
[----:B------:R-:W-:Y:S01]  /*23d0*/  IMAD R2, R23, 0x8, R0 ;  /* 0x0000000817027824 */ /* 0x000fe200078e0200 */
[-C--:B------:R-:W-:Y:S02]  /*23e0*/  LEA.HI.X.SX32 R15, R3, R9.reuse, 0x1, P0 ;  /* 0x00000009030f7211 */ /* 0x080fe400000f0eff */
[----:B------:R-:W-:Y:S02]  /*23f0*/  LEA.HI.X.SX32 R13, R4, R9, 0x1, P1 ;  /* 0x00000009040d7211 */ /* 0x000fe400008f0eff */
[----:B0-----:R-:W-:Y:S01]  /*2400*/  LEA R10, P2, R5, R17, 0x1 ;  /* 0x00000011050a7211 */ /* 0x001fe200078408ff */
[----:B------:R0:W-:Y:S01]  /*2410*/  STL.64 [R1+0xf0], R14 ;  /* 0x0000f00e01007387 */ /* 0x0001e20000100a00 */
[----:B------:R-:W-:Y:S02]  /*2420*/  LEA R3, R23, R2, 0x3 ;  /* 0x0000000217037211 */ /* 0x000fe400078e18ff */
[----:B------:R-:W-:Y:S02]  /*2430*/  CS2R R22, SRZ ;  /* 0x0000000000167805 */ /* 0x000fe4000001ff00 */
[----:B------:R-:W-:Y:S01]  /*2440*/  LEA.HI.X.SX32 R11, R5, R9, 0x1, P2 ;  /* 0x00000009050b7211 */ /* 0x000fe200010f0eff */
[----:B------:R2:W-:Y:S01]  /*2450*/  STL.64 [R1+0xe8], R12 ;  /* 0x0000e80c01007387 */ /* 0x0005e20000100a00 */
[----:B------:R-:W-:-:S02]  /*2460*/  LEA R18, P0, R6, R17, 0x1 ;  /* 0x0000001106127211 */ /* 0x000fc400078008ff */
[----:B------:R-:W-:Y:S01]  /*2470*/  CS2R R4, SRZ ;  /* 0x0000000000047805 */ /* 0x000fe2000001ff00 */
[----:B------:R3:W-:Y:S01]  /*2480*/  STL.64 [R1+0xe0], R10 ;  /* 0x0000e00a01007387 */ /* 0x0007e20000100a00 */
[----:B------:R-:W-:Y:S02]  /*2490*/  LEA.HI.X.SX32 R19, R6, R9, 0x1, P0 ;  /* 0x0000000906137211 */ /* 0x000fe400000f0eff */
[----:B------:R-:W-:Y:S02]  /*24a0*/  CS2R R6, SRZ ;  /* 0x0000000000067805 */ /* 0x000fe4000001ff00 */
[-C--:B0-----:R-:W-:Y:S01]  /*24b0*/  LEA R14, P1, R0, R17.reuse, 0x1 ;  /* 0x00000011000e7211 */ /* 0x081fe200078208ff */
[----:B------:R0:W-:Y:S01]  /*24c0*/  STL.64 [R1+0xd8], R18 ;  /* 0x0000d81201007387 */ /* 0x0001e20000100a00 */
[----:B--2---:R-:W-:Y:S02]  /*24d0*/  LEA R12, P2, R2, R17, 0x1 ;  /* 0x00000011020c7211 */ /* 0x004fe400078408ff */
[----:B------:R-:W-:Y:S01]  /*24e0*/  LEA.HI.X.SX32 R15, R0, R9, 0x1, P1 ;  /* 0x00000009000f7211 */ /* 0x000fe200008f0eff */
[----:B------:R-:W-:Y:S01]  /*24f0*/  IMAD.MOV.U32 R0, RZ, RZ, -0x800000 ;  /* 0xff800000ff007424 */ /* 0x000fe200078e00ff */
[----:B---3--:R-:W-:-:S02]  /*2500*/  LEA R10, P3, R3, R17, 0x1 ;  /* 0x00000011030a7211 */ /* 0x008fc400078608ff */
[----:B------:R-:W-:Y:S02]  /*2510*/  CS2R R16, SRZ ;  /* 0x0000000000107805 */ /* 0x000fe4000001ff00 */
[-C--:B------:R-:W-:Y:S01]  /*2520*/  LEA.HI.X.SX32 R13, R2, R9.reuse, 0x1, P2 ;  /* 0x00000009020d7211 */ /* 0x080fe200010f0eff */
[----:B------:R-:W-:Y:S01]  /*2530*/  IMAD.MOV.U32 R2, RZ, RZ, 0x3f800000 ;  /* 0x3f800000ff027424 */ /* 0x000fe200078e00ff */
[----:B------:R-:W-:Y:S01]  /*2540*/  LEA.HI.X.SX32 R11, R3, R9, 0x1, P3 ;  /* 0x00000009030b7211 */ /* 0x000fe200018f0eff */
[----:B------:R-:W-:Y:S01]  /*2550*/  STL.64 [R1+0xd0], R14 ;  /* 0x0000d00e01007387 */ /* 0x000fe20000100a00 */
[----:B0-----:R-:W-:-:S03]  /*2560*/  CS2R R18, SRZ ;  /* 0x0000000000127805 */ /* 0x001fc6000001ff00 */
[----:B------:R-:W-:Y:S04]  /*2570*/  STL.64 [R1+0xc8], R12 ;  /* 0x0000c80c01007387 */ /* 0x000fe80000100a00 */
[----:B------:R-:W-:Y:S04]  /*2580*/  STL.64 [R1+0xc0], R10 ;  /* 0x0000c00a01007387 */ /* 0x000fe80000100a00 */
[----:B------:R0:W-:Y:S04]  /*2590*/  STL [R1+0xbc], R2 ;  /* 0x0000bc0201007387 */ /* 0x0001e80000100800 */
[----:B------:R2:W-:Y:S01]  /*25a0*/  STL [R1], R0 ;  /* 0x0000000001007387 */ /* 0x0005e20000100800 */
[----:B0-----:R-:W-:Y:S01]  /*25b0*/  MOV R2, 0xff800000 ;  /* 0xff80000000027802 */ /* 0x001fe20000000f00 */
[----:B--2---:R-:W-:-:S04]  /*25c0*/  IMAD.MOV.U32 R0, RZ, RZ, 0x3f800000 ;  /* 0x3f800000ff007424 */ /* 0x004fc800078e00ff */
[----:B------:R0:W-:Y:S04]  /*25d0*/  STL [R1+0x4], R2 ;  /* 0x0000040201007387 */ /* 0x0001e80000100800 */
        /* <DEDUP_REMOVED lines=20> */
[----:B-1----:R0:W-:Y:S02]  /*2720*/  STL [R1+0x34], RZ ;  /* 0x000034ff01007387 */ /* 0x0021e40000100800 */
.L_x_1:
[----:B01----:R-:W2:Y:S04]  /*2730*/  LDL.64 R2, [R1+0x1b8] ;  /* 0x0001b80001027983 */ /* 0x003ea80000100a00 */
[----:B------:R-:W3:Y:S04]  /*2740*/  LDL.64 R8, [R1+0x1a8] ;  /* 0x0001a80001087983 */ /* 0x000ee80000100a00 */
[----:B------:R-:W4:Y:S04]  /*2750*/  LDL.64 R52, [R1+0x1b0] ;  /* 0x0001b00001347983 */ /* 0x000f280000100a00 */
[----:B------:R-:W5:Y:S04]  /*2760*/  LDL.64 R14, [R1+0x1a0] ;  /* 0x0001a000010e7983 */ /* 0x000f680000100a00 */
        /* <DEDUP_REMOVED lines=12> */
[----:B------:R0:W-:Y:S04]  /*2830*/  STL [R1+0x218], R7 ;  /* 0x0002180701007387 */ /* 0x0001e80000100800 */
[----:B0-----:R-:W5:Y:S01]  /*2840*/  LDL R7, [R1+0x80] ;  /* 0x0000800001077983 */ /* 0x001f620000100800 */
[----:B--2---:R-:W-:-:S04]  /*2850*/  IMAD.WIDE R2, R125, 0x2, R2 ;  /* 0x000000027d027825 */ /* 0x004fc800078e0202 */
[C---:B---3--:R-:W-:Y:S02]  /*2860*/  IMAD.WIDE R8, R125.reuse, 0x2, R8 ;  /* 0x000000027d087825 */ /* 0x048fe400078e0208 */
[----:B------:R-:W2:Y:S02]  /*2870*/  LDG.E.U16 R2, desc[UR8][R2.64] ;  /* 0x0000000802027981 */ /* 0x000ea4000c1e1500 */
[C---:B----4-:R-:W-:Y:S02]  /*2880*/  IMAD.WIDE R52, R125.reuse, 0x2, R52 ;  /* 0x000000027d347825 */ /* 0x050fe400078e0234 */
[----:B------:R-:W3:Y:S02]  /*2890*/  LDG.E.U16 R8, desc[UR8][R8.64] ;  /* 0x0000000808087981 */ /* 0x000ee4000c1e1500 */
[C---:B-----5:R-:W-:Y:S02]  /*28a0*/  IMAD.WIDE R14, R125.reuse, 0x2, R14 ;  /* 0x000000027d0e7825 */ /* 0x060fe400078e020e */
[----:B------:R-:W4:Y:S02]  /*28b0*/  LDG.E.U16 R57, desc[UR8][R52.64] ;  /* 0x0000000834397981 */ /* 0x000f24000c1e1500 */
[----:B------:R-:W-:-:S02]  /*28c0*/  IMAD.WIDE R12, R125, 0x2, R12 ;  /* 0x000000027d0c7825 */ /* 0x000fc400078e020c */
[----:B------:R-:W5:Y:S02]  /*28d0*/  LDG.E.U16 R56, desc[UR8][R14.64] ;  /* 0x000000080e387981 */ /* 0x000f64000c1e1500 */
[C---:B------:R-:W-:Y:S02]  /*28e0*/  IMAD.WIDE R10, R125.reuse, 0x2, R10 ;  /* 0x000000027d0a7825 */ /* 0x040fe400078e020a */
[----:B------:R0:W4:Y:S04]  /*28f0*/  LDG.E.U16 R3, desc[UR8][R12.64] ;  /* 0x000000080c037981 */ /* 0x000128000c1e1500 */
[----:B------:R1:W5:Y:S01]  /*2900*/  LDG.E.U16 R9, desc[UR8][R10.64] ;  /* 0x000000080a097981 */ /* 0x000362000c1e1500 */
[----:B0-----:R-:W-:-:S04]  /*2910*/  IMAD.WIDE R12, R125, 0x2, R62 ;  /* 0x000000027d0c7825 */ /* 0x001fc800078e023e */
[----:B-1----:R-:W-:-:S04]  /*2920*/  IMAD.WIDE R10, R125, 0x2, R78 ;  /* 0x000000027d0a7825 */ /* 0x002fc800078e024e */
[----:B------:R-:W-:-:S04]  /*2930*/  IMAD.WIDE R14, R125, 0x2, R60 ;  /* 0x000000027d0e7825 */ /* 0x000fc800078e023c */
[C---:B------:R-:W-:Y:S01]  /*2940*/  IMAD.WIDE R52, R125.reuse, 0x2, R58 ;  /* 0x000000027d347825 */ /* 0x040fe200078e023a */
[----:B------:R0:W5:Y:S03]  /*2950*/  LDG.E.U16 R60, desc[UR8][R14.64] ;  /* 0x000000080e3c7981 */ /* 0x000166000c1e1500 */
[C---:B------:R-:W-:Y:S01]  /*2960*/  IMAD.WIDE R54, R125.reuse, 0x2, R54 ;  /* 0x000000027d367825 */ /* 0x040fe200078e0236 */
[----:B------:R1:W5:Y:S04]  /*2970*/  LDG.E.U16 R58, desc[UR8][R10.64] ;  /* 0x000000080a3a7981 */ /* 0x000368000c1e1500 */
[----:B------:R1:W5:Y:S01]  /*2980*/  LDG.E.U16 R59, desc[UR8][R12.64] ;  /* 0x000000080c3b7981 */ /* 0x000362000c1e1500 */
[----:B0-----:R-:W-:-:S03]  /*2990*/  IMAD.WIDE R14, R125, 0x2, R72 ;  /* 0x000000027d0e7825 */ /* 0x001fc600078e0248 */
[----:B------:R0:W5:Y:S01]  /*29a0*/  LDG.E.U16 R61, desc[UR8][R52.64] ;  /* 0x00000008343d7981 */ /* 0x000162000c1e1500 */
[----:B-1----:R-:W-:-:S03]  /*29b0*/  IMAD.WIDE R10, R125, 0x2, R76 ;  /* 0x000000027d0a7825 */ /* 0x002fc600078e024c */
[----:B------:R1:W5:Y:S01]  /*29c0*/  LDG.E.U16 R62, desc[UR8][R54.64] ;  /* 0x00000008363e7981 */ /* 0x000362000c1e1500 */
[----:B------:R-:W-:-:S03]  /*29d0*/  IMAD.WIDE R12, R125, 0x2, R74 ;  /* 0x000000027d0c7825 */ /* 0x000fc600078e024a */
[----:B------:R-:W5:Y:S01]  /*29e0*/  LDG.E.U16 R10, desc[UR8][R10.64] ;  /* 0x000000080a0a7981 */ /* 0x000f62000c1e1500 */
[----:B0-----:R-:W-:-:S03]  /*29f0*/  IMAD.WIDE R52, R125, 0x2, R66 ;  /* 0x000000027d347825 */ /* 0x001fc600078e0242 */
[----:B------:R0:W5:Y:S01]  /*2a00*/  LDG.E.U16 R12, desc[UR8][R12.64] ;  /* 0x000000080c0c7981 */ /* 0x000162000c1e1500 */
[----:B-1----:R-:W-:-:S03]  /*2a10*/  IMAD.WIDE R54, R125, 0x2, R64 ;  /* 0x000000027d367825 */ /* 0x002fc600078e0240 */
[----:B------:R1:W5:Y:S04]  /*2a20*/  LDG.E.U16 R14, desc[UR8][R14.64] ;  /* 0x000000080e0e7981 */ /* 0x000368000c1e1500 */
[----:B------:R-:W5:Y:S04]  /*2a30*/  LDG.E.U16 R52, desc[UR8][R52.64] ;  /* 0x0000000834347981 */ /* 0x000f68000c1e1500 */
[----:B------:R-:W5:Y:S01]  /*2a40*/  LDG.E.U16 R54, desc[UR8][R54.64] ;  /* 0x0000000836367981 */ /* 0x000f62000c1e1500 */
[----:B0-----:R-:W0:Y:S01]  /*2a50*/  S2R R13, SR_TID.X ;  /* 0x00000000000d7919 */ /* 0x001e220000002100 */
[----:B------:R-:W1:Y:S01]  /*2a60*/  S2R R63, SR_TID.X ;  /* 0x00000000003f7919 */ /* 0x000e620000002100 */
[----:B0-----:R-:W-:-:S02]  /*2a70*/  LOP3.LUT R0, R13, 0x1ff, RZ, 0xc0, !PT ;  /* 0x000001ff0d007812 */ /* 0x001fc400078ec0ff */
[----:B------:R-:W-:Y:S02]  /*2a80*/  LOP3.LUT R11, R13, 0x180, RZ, 0xc0, !PT ;  /* 0x000001800d0b7812 */ /* 0x000fe400078ec0ff */
[----:B-1----:R-:W-:Y:S01]  /*2a90*/  LOP3.LUT R63, R63, 0x7, RZ, 0xc0, !PT ;  /* 0x000000073f3f7812 */ /* 0x002fe200078ec0ff */
[----:B------:R-:W-:Y:S01]  /*2aa0*/  IMAD.SHL.U32 R0, R0, 0x2, RZ ;  /* 0x0000000200007824 */ /* 0x000fe200078e00ff */
[----:B------:R-:W-:Y:S02]  /*2ab0*/  SHF.R.U32.HI R11, RZ, 0x3, R11 ;  /* 0x00000003ff0b7819 */ /* 0x000fe4000001160b */
[----:B------:R-:W-:Y:S01]  /*2ac0*/  SHF.L.U32 R13, R13, 0x1, RZ ;  /* 0x000000010d0d7819 */ /* 0x000fe200000006ff */
[----:B------:R-:W-:Y:S01]  /*2ad0*/  IMAD R15, R63, 0x110, RZ ;  /* 0x000001103f0f7824 */ /* 0x000fe200078e02ff */
[----:B------:R-:W-:Y:S01]  /*2ae0*/  LOP3.LUT R11, R0, R11, RZ, 0x3c, !PT ;  /* 0x0000000b000b7212 */ /* 0x000fe200078e3cff */
[----:B------:R-:W-:Y:S03]  /*2af0*/  BAR.SYNC.DEFER_BLOCKING 0x0 ;  /* 0x0000000000007b1d */ /* 0x000fe60000010000 */
[----:B------:R-:W-:-:S02]  /*2b00*/  LOP3.LUT R0, R15, 0x30, R13, 0x78, !PT ;  /* 0x000000300f007812 */ /* 0x000fc400078e780d */
[----:B------:R-:W-:Y:S01]  /*2b10*/  LOP3.LUT R13, R11, 0x40, RZ, 0x3c, !PT ;  /* 0x000000400b0d7812 */ /* 0x000fe200078e3cff */
[----:B--2---:R0:W-:Y:S04]  /*2b20*/  STS.U16 [R11+UR6+0x10000], R2 ;  /* 0x010000020b007988 */ /* 0x0041e80008000406 */
[----:B---3--:R-:W-:Y:S04]  /*2b30*/  STS.U16 [R11+UR6+0x10800], R8 ;  /* 0x010800080b007988 */ /* 0x008fe80008000406 */
[----:B----4-:R-:W-:Y:S04]  /*2b40*/  STS.U16 [R11+UR6+0x11000], R3 ;  /* 0x011000030b007988 */ /* 0x010fe80008000406 */
[----:B-----5:R-:W-:Y:S04]  /*2b50*/  STS.U16 [R11+UR6+0x12800], R60 ;  /* 0x0128003c0b007988 */ /* 0x020fe80008000406 */
        /* <DEDUP_REMOVED lines=11> */
[----:B------:R-:W-:Y:S01]  /*2c10*/  STS.U16 [R13+UR6+0x13c00], R54 ;  /* 0x013c00360d007988 */ /* 0x000fe20008000406 */
[----:B------:R-:W-:Y:S06]  /*2c20*/  BAR.SYNC.DEFER_BLOCKING 0x0 ;  /* 0x0000000000007b1d */ /* 0x000fec0000010000 */
[----:B------:R-:W-:Y:S04]  /*2c30*/  LDSM.16.MT88.4 R120, [R7] ;  /* 0x000000000778783b */ /* 0x000fe80000004200 */
[----:B------:R-:W1:Y:S04]  /*2c40*/  LDSM.16.M88.4 R88, [R0+UR6+0x10000] ;  /* 0x010000060058783b */ /* 0x000e680008000200 */
[----:B------:R-:W2:Y:S04]  /*2c50*/  LDSM.16.M88.4 R92, [R0+UR6+0x10800] ;  /* 0x01080006005c783b */ /* 0x000ea80008000200 */
[----:B------:R-:W-:Y:S04]  /*2c60*/  LDSM.16.MT88.4 R112, [R7+0x2000] ;  /* 0x002000000770783b */ /* 0x000fe80000004200 */
[----:B------:R-:W3:Y:S04]  /*2c70*/  LDSM.16.M88.4 R64, [R0+UR6+0x11000] ;  /* 0x011000060040783b */ /* 0x000ee80008000200 */
[----:B------:R-:W4:Y:S04]  /*2c80*/  LDSM.16.M88.4 R60, [R0+UR6+0x11800] ;  /* 0x01180006003c783b */ /* 0x000f280008000200 */
[----:B------:R-:W5:Y:S04]  /*2c90*/  LDSM.16.M88.4 R56, [R0+UR6+0x12000] ;  /* 0x012000060038783b */ /* 0x000f680008000200 */
[----:B------:R-:W4:Y:S04]  /*2ca0*/  LDSM.16.M88.4 R52, [R0+UR6+0x12800] ;  /* 0x012800060034783b */ /* 0x000f280008000200 */
[----:B------:R-:W4:Y:S04]  /*2cb0*/  LDSM.16.M88.4 R12, [R0+UR6+0x13000] ;  /* 0x01300006000c783b */ /* 0x000f280008000200 */
[----:B------:R-:W4:Y:S01]  /*2cc0*/  LDSM.16.M88.4 R8, [R0+UR6+0x13800] ;  /* 0x013800060008783b */ /* 0x000f220008000200 */
[----:B0-----:R-:W-:-:S03]  /*2cd0*/  LOP3.LUT R2, R0, 0x40, RZ, 0x3c, !PT ;  /* 0x0000004000027812 */ /* 0x001fc600078e3cff */
[----:B------:R-:W-:Y:S01]  /*2ce0*/  LDSM.16.MT88.4 R96, [R7+0x4000] ;  /* 0x004000000760783b */ /* 0x000fe20000004200 */
[C---:B-1----:R-:W-:Y:S03]  /*2cf0*/  HMMA.16816.F32.BF16 R76, R120.reuse, R88, RZ ;  /* 0x00000058784c723c */ /* 0x042fe600000418ff */
[----:B------:R-:W0:Y:S04]  /*2d00*/  LDSM.16.M88.4 R108, [R2+UR6+0x10000] ;  /* 0x01000006026c783b */ /* 0x000e280008000200 */
[----:B------:R-:W1:Y:S01]  /*2d10*/  LDSM.16.M88.4 R104, [R2+UR6+0x10800] ;  /* 0x010800060268783b */ /* 0x000e620008000200 */
[C---:B--2---:R-:W-:Y:S03]  /*2d20*/  HMMA.16816.F32.BF16 R72, R120.reuse, R92, RZ ;  /* 0x0000005c7848723c */ /* 0x044fe600000418ff */
[----:B------:R-:W2:Y:S05]  /*2d30*/  LDSM.16.M88.4 R100, [R2+UR6+0x11000] ;  /* 0x011000060264783b */ /* 0x000eaa0008000200 */
[----:B---3--:R-:W-:Y:S08]  /*2d40*/  HMMA.16816.F32.BF16 R116, R120, R64, RZ ;  /* 0x000000407874723c */ /* 0x008ff000000418ff */
[C---:B------:R-:W-:Y:S08]  /*2d50*/  HMMA.16816.F32.BF16 R88, R112.reuse, R90, R76 ;  /* 0x0000005a7058723c */ /* 0x040ff0000004184c */
[----:B------:R-:W-:Y:S08]  /*2d60*/  HMMA.16816.F32.BF16 R92, R112, R94, R72 ;  /* 0x0000005e705c723c */ /* 0x000ff00000041848 */
[C---:B----4-:R-:W-:Y:S08]  /*2d70*/  HMMA.16816.F32.BF16 R84, R120.reuse, R60, RZ ;  /* 0x0000003c7854723c */ /* 0x050ff000000418ff */
[C---:B-----5:R-:W-:Y:S08]  /*2d80*/  HMMA.16816.F32.BF16 R80, R120.reuse, R56, RZ ;  /* 0x000000387850723c */ /* 0x060ff000000418ff */
[C---:B------:R-:W-:Y:S08]  /*2d90*/  HMMA.16816.F32.BF16 R72, R120.reuse, R52, RZ ;  /* 0x000000347848723c */ /* 0x040ff000000418ff */
[C---:B------:R-:W-:Y:S08]  /*2da0*/  HMMA.16816.F32.BF16 R76, R120.reuse, R12, RZ ;  /* 0x0000000c784c723c */ /* 0x040ff000000418ff */
[----:B------:R-:W-:Y:S08]  /*2db0*/  HMMA.16816.F32.BF16 R120, R120, R8, RZ ;  /* 0x000000087878723c */ /* 0x000ff000000418ff */
[C---:B------:R-:W-:Y:S01]  /*2dc0*/  HMMA.16816.F32.BF16 R116, R112.reuse, R66, R116 ;  /* 0x000000427074723c */ /* 0x040fe20000041874 */
[----:B------:R-:W3:Y:S07]  /*2dd0*/  LDSM.16.M88.4 R64, [R2+UR6+0x12000] ;  /* 0x012000060240783b */ /* 0x000eee0008000200 */
[C---:B------:R-:W-:Y:S01]  /*2de0*/  HMMA.16816.F32.BF16 R84, R112.reuse, R62, R84 ;  /* 0x0000003e7054723c */ /* 0x040fe20000041854 */
[----:B------:R-:W4:Y:S07]  /*2df0*/  LDSM.16.M88.4 R60, [R2+UR6+0x12800] ;  /* 0x01280006023c783b */ /* 0x000f2e0008000200 */
[C---:B------:R-:W-:Y:S01]  /*2e00*/  HMMA.16816.F32.BF16 R80, R112.reuse, R58, R80 ;  /* 0x0000003a7050723c */ /* 0x040fe20000041850 */
[----:B------:R-:W-:Y:S07]  /*2e10*/  LDSM.16.M88.4 R56, [R2+UR6+0x13000] ;  /* 0x013000060238783b */ /* 0x000fee0008000200 */
[C---:B------:R-:W-:Y:S01]  /*2e20*/  HMMA.16816.F32.BF16 R72, R112.reuse, R54, R72 ;  /* 0x000000367048723c */ /* 0x040fe20000041848 */
[----:B------:R-:W-:Y:S07]  /*2e30*/  LDSM.16.M88.4 R52, [R2+UR6+0x13800] ;  /* 0x013800060234783b */ /* 0x000fee0008000200 */
[C---:B------:R-:W-:Y:S01]  /*2e40*/  HMMA.16816.F32.BF16 R76, R112.reuse, R14, R76 ;  /* 0x0000000e704c723c */ /* 0x040fe2000004184c */
[----:B------:R-:W-:Y:S07]  /*2e50*/  LDSM.16.MT88.4 R12, [R7+0x6000] ;  /* 0x00600000070c783b */ /* 0x000fee0000004200 */
[----:B------:R-:W-:Y:S01]  /*2e60*/  HMMA.16816.F32.BF16 R120, R112, R10, R120 ;  /* 0x0000000a7078723c */ /* 0x000fe20000041878 */
[----:B------:R-:W5:Y:S07]  /*2e70*/  LDSM.16.M88.4 R8, [R2+UR6+0x11800] ;  /* 0x011800060208783b */ /* 0x000f6e0008000200 */
[C---:B0-----:R-:W-:Y:S08]  /*2e80*/  HMMA.16816.F32.BF16 R88, R96.reuse, R108, R88 ;  /* 0x0000006c6058723c */ /* 0x041ff00000041858 */
[C---:B-1----:R-:W-:Y:S08]  /*2e90*/  HMMA.16816.F32.BF16 R92, R96.reuse, R104, R92 ;  /* 0x00000068605c723c */ /* 0x042ff0000004185c */
[C---:B--2---:R-:W-:Y:S08]  /*2ea0*/  HMMA.16816.F32.BF16 R116, R96.reuse, R100, R116 ;  /* 0x000000646074723c */ /* 0x044ff00000041874 */
[C---:B---3--:R-:W-:Y:S08]  /*2eb0*/  HMMA.16816.F32.BF16 R80, R96.reuse, R64, R80 ;  /* 0x000000406050723c */ /* 0x048ff00000041850 */
[C---:B----4-:R-:W-:Y:S08]  /*2ec0*/  HMMA.16816.F32.BF16 R72, R96.reuse, R60, R72 ;  /* 0x0000003c6048723c */ /* 0x050ff00000041848 */
[C---:B-----5:R-:W-:Y:S08]  /*2ed0*/  HMMA.16816.F32.BF16 R84, R96.reuse, R8, R84 ;  /* 0x000000086054723c */ /* 0x060ff00000041854 */
[C---:B------:R-:W-:Y:S08]  /*2ee0*/  HMMA.16816.F32.BF16 R76, R96.reuse, R56, R76 ;  /* 0x00000038604c723c */ /* 0x040ff0000004184c */
[----:B------:R-:W-:Y:S01]  /*2ef0*/  HMMA.16816.F32.BF16 R120, R96, R52, R120 ;  /* 0x000000346078723c */ /* 0x000fe20000041878 */
[----:B------:R-:W-:Y:S07]  /*2f00*/  LDSM.16.MT88.4 R96, [R7+0x8000] ;  /* 0x008000000760783b */ /* 0x000fee0000004200 */
[C---:B------:R-:W-:Y:S01]  /*2f10*/  HMMA.16816.F32.BF16 R88, R12.reuse, R110, R88 ;  /* 0x0000006e0c58723c */ /* 0x040fe20000041858 */
[----:B------:R-:W0:Y:S07]  /*2f20*/  LDSM.16.M88.4 R108, [R0+UR6+0x10080] ;  /* 0x01008006006c783b */ /* 0x000e2e0008000200 */
[C---:B------:R-:W-:Y:S01]  /*2f30*/  HMMA.16816.F32.BF16 R80, R12.reuse, R66, R80 ;  /* 0x000000420c50723c */ /* 0x040fe20000041850 */
[----:B------:R-:W1:Y:S07]  /*2f40*/  LDSM.16.MT88.4 R64, [R7+0xa000] ;  /* 0x00a000000740783b */ /* 0x000e6e0000004200 */
[C---:B------:R-:W-:Y:S01]  /*2f50*/  HMMA.16816.F32.BF16 R116, R12.reuse, R102, R116 ;  /* 0x000000660c74723c */ /* 0x040fe20000041874 */
[----:B------:R-:W2:Y:S07]  /*2f60*/  LDSM.16.M88.4 R100, [R0+UR6+0x13880] ;  /* 0x013880060064783b */ /* 0x000eae0008000200 */
[C---:B------:R-:W-:Y:S01]  /*2f70*/  HMMA.16816.F32.BF16 R120, R12.reuse, R54, R120 ;  /* 0x000000360c78723c */ /* 0x040fe20000041878 */
[----:B------:R-:W-:Y:S04]  /*2f80*/  STL [R1+0x1d8], R125 ;  /* 0x0001d87d01007387 */ /* 0x000fe80000100800 */
[----:B------:R-:W3:Y:S04]  /*2f90*/  LDL.64 R112, [R1+0x128] ;  /* 0x0001280001707983 */ /* 0x000ee80000100a00 */
[----:B------:R-:W4:Y:S01]  /*2fa0*/  LDL.64 R114, [R1+0x120] ;  /* 0x0001200001727983 */ /* 0x000f220000100a00 */
[----:B------:R-:W-:Y:S03]  /*2fb0*/  HMMA.16816.F32.BF16 R92, R12, R106, R92 ;  /* 0x0000006a0c5c723c */ /* 0x000fe6000004185c */
[----:B------:R-:W5:Y:S04]  /*2fc0*/  LDSM.16.M88.4 R52, [R0+UR6+0x11880] ;  /* 0x011880060034783b */ /* 0x000f680008000200 */
[----:B------:R-:W-:Y:S01]  /*2fd0*/  LDSM.16.M88.4 R104, [R0+UR6+0x10880] ;  /* 0x010880060068783b */ /* 0x000fe20008000200 */
[----:B0-----:R-:W-:Y:S03]  /*2fe0*/  HMMA.16816.F32.BF16 R88, R96, R108, R88 ;  /* 0x0000006c6058723c */ /* 0x001fe60000041858 */
[----:B------:R-:W4:-:S15]  /*2ff0*/  LDL.64 R108, [R1+0x130] ;  /* 0x00013000016c7983 */ /* 0x000f1e0000100a00 */
[----:B------:R-:W-:Y:S02]  /*3000*/  NOP ;  /* 0x0000000000007918 */ /* 0x000fe40000000000 */
[----:B-1----:R-:W-:Y:S01]  /*3010*/  HMMA.16816.F32.BF16 R88, R64, R110, R88 ;  /* 0x0000006e4058723c */ /* 0x002fe20000041858 */
[----:B------:R-:W4:Y:S07]  /*3020*/  LDL.64 R110, [R1+0x138] ;  /* 0x00013800016e7983 */ /* 0x000f2e0000100a00 */
[----:B--2---:R-:W-:Y:S01]  /*3030*/  HMMA.16816.F32.BF16 R120, R96, R100, R120 ;  /* 0x000000646078723c */ /* 0x004fe20000041878 */
[----:B------:R-:W2:-:S15]  /*3040*/  LDL.64 R100, [R1+0x108] ;  /* 0x0001080001647983 */ /* 0x000e9e0000100a00 */
[----:B------:R-:W-:-:S04]  /*3050*/  NOP ;  /* 0x0000000000007918 */ /* 0x000fc80000000000 */
[----:B------:R-:W-:Y:S01]  /*3060*/  HMMA.16816.F32.BF16 R120, R64, R102, R120 ;  /* 0x000000664078723c */ /* 0x000fe20000041878 */
[----:B------:R-:W2:Y:S07]  /*3070*/  LDL.64 R102, [R1+0x110] ;  /* 0x0001100001667983 */ /* 0x000eae0000100a00 */
[C---:B------:R-:W-:Y:S01]  /*3080*/  HMMA.16816.F32.BF16 R84, R12.reuse, R10, R84 ;  /* 0x0000000a0c54723c */ /* 0x040fe20000041854 */
[----:B------:R-:W0:Y:S07]  /*3090*/  LDSM.16.M88.4 R8, [R0+UR6+0x12880] ;  /* 0x012880060008783b */ /* 0x000e2e0008000200 */
[C---:B------:R-:W-:Y:S01]  /*30a0*/  HMMA.16816.F32.BF16 R72, R12.reuse, R62, R72 ;  /* 0x0000003e0c48723c */ /* 0x040fe20000041848 */
[----:B------:R-:W-:Y:S07]  /*30b0*/  LDSM.16.M88.4 R60, [R0+UR6+0x13080] ;  /* 0x01308006003c783b */ /* 0x000fee0008000200 */
[----:B------:R-:W-:Y:S01]  /*30c0*/  HMMA.16816.F32.BF16 R76, R12, R58, R76 ;  /* 0x0000003a0c4c723c */ /* 0x000fe2000004184c */
[----:B------:R-:W1:Y:S04]  /*30d0*/  LDSM.16.M88.4 R12, [R0+UR6+0x12080] ;  /* 0x01208006000c783b */ /* 0x000e680008000200 */
[----:B------:R-:W1:Y:S03]  /*30e0*/  LDSM.16.M88.4 R56, [R0+UR6+0x11080] ;  /* 0x011080060038783b */ /* 0x000e660008000200 */
[C---:B-----5:R-:W-:Y:S08]  /*30f0*/  HMMA.16816.F32.BF16 R84, R96.reuse, R52, R84 ;  /* 0x000000346054723c */ /* 0x060ff00000041854 */
[C---:B0-----:R-:W-:Y:S08]  /*3100*/  HMMA.16816.F32.BF16 R72, R96.reuse, R8, R72 ;  /* 0x000000086048723c */ /* 0x041ff00000041848 */
[C---:B-1----:R-:W-:Y:S08]  /*3110*/  HMMA.16816.F32.BF16 R80, R96.reuse, R12, R80 ;  /* 0x0000000c6050723c */ /* 0x042ff00000041850 */
[----:B------:R-:W-:Y:S08]  /*3120*/  HMMA.16816.F32.BF16 R116, R96, R56, R116 ;  /* 0x000000386074723c */ /* 0x000ff00000041874 */
[C---:B------:R-:W-:Y:S01]  /*3130*/  HMMA.16816.F32.BF16 R84, R64.reuse, R54, R84 ;  /* 0x000000364054723c */ /* 0x040fe20000041854 */
[----:B------:R-:W-:Y:S07]  /*3140*/  LDSM.16.M88.4 R52, [R2+UR6+0x10880] ;  /* 0x010880060234783b */ /* 0x000fee0008000200 */
[C---:B------:R-:W-:Y:S01]  /*3150*/  HMMA.16816.F32.BF16 R80, R64.reuse, R14, R80 ;  /* 0x0000000e4050723c */ /* 0x040fe20000041850 */
[----:B------:R-:W-:Y:S07]  /*3160*/  LDSM.16.M88.4 R12, [R2+UR6+0x11080] ;  /* 0x01108006020c783b */ /* 0x000fee0008000200 */
[----:B------:R-:W-:Y:S01]  /*3170*/  HMMA.16816.F32.BF16 R72, R64, R10, R72 ;  /* 0x0000000a4048723c */ /* 0x000fe20000041848 */
[----:B------:R-:W0:Y:S07]  /*3180*/  LDSM.16.MT88.4 R8, [R7+0xc000] ;  /* 0x00c000000708783b */ /* 0x000e2e0000004200 */
[----:B------:R-:W-:Y:S08]  /*3190*/  HMMA.16816.F32.BF16 R92, R96, R104, R92 ;  /* 0x00000068605c723c */ /* 0x000ff0000004185c */
[----:B------:R-:W-:Y:S01]  /*31a0*/  HMMA.16816.F32.BF16 R116, R64, R58, R116 ;  /* 0x0000003a4074723c */ /* 0x000fe20000041874 */
[----:B------:R-:W1:Y:S07]  /*31b0*/  LDSM.16.M88.4 R56, [R2+UR6+0x10080] ;  /* 0x010080060238783b */ /* 0x000e6e0008000200 */
[----:B------:R-:W-:Y:S08]  /*31c0*/  HMMA.16816.F32.BF16 R76, R96, R60, R76 ;  /* 0x0000003c604c723c */ /* 0x000ff0000004184c */
[C---:B------:R-:W-:Y:S01]  /*31d0*/  HMMA.16816.F32.BF16 R92, R64.reuse, R106, R92 ;  /* 0x0000006a405c723c */ /* 0x040fe2000004185c */
[----:B------:R-:W5:Y:S11]  /*31e0*/  LDSM.16.M88.4 R104, [R2+UR6+0x11880] ;  /* 0x011880060268783b */ /* 0x000f760008000200 */
[----:B------:R-:W-:Y:S01]  /*31f0*/  HMMA.16816.F32.BF16 R96, R64, R62, R76 ;  /* 0x0000003e4060723c */ /* 0x000fe2000004184c */
[----:B------:R1:W2:Y:S04]  /*3200*/  LDSM.16.MT88.4 R60, [R7+0xe000] ;  /* 0x00e00000073c783b */ /* 0x0002a80000004200 */
[----:B------:R-:W2:Y:S03]  /*3210*/  LDL.64 R64, [R1+0x118] ;  /* 0x0001180001407983 */ /* 0x000ea60000100a00 */
[C---:B0-----:R-:W-:Y:S01]  /*3220*/  HMMA.16816.F32.BF16 R92, R8.reuse, R52, R92 ;  /* 0x00000034085c723c */ /* 0x041fe2000004185c */
[----:B------:R-:W2:Y:S07]  /*3230*/  LDL.64 R66, [R1+0x100] ;  /* 0x0001000001427983 */ /* 0x000eae0000100a00 */
[C---:B------:R-:W-:Y:S08]  /*3240*/  HMMA.16816.F32.BF16 R76, R8.reuse, R12, R116 ;  /* 0x0000000c084c723c */ /* 0x040ff00000041874 */
[C---:B-1----:R-:W-:Y:S08]  /*3250*/  HMMA.16816.F32.BF16 R88, R8.reuse, R56, R88 ;  /* 0x000000380858723c */ /* 0x042ff00000041858 */
[----:B-----5:R-:W-:Y:S01]  /*3260*/  HMMA.16816.F32.BF16 R84, R8, R104, R84 ;  /* 0x000000680854723c */ /* 0x020fe20000041854 */
[----:B------:R-:W5:Y:S01]  /*3270*/  LDL.64 R104, [R1+0xe0] ;  /* 0x0000e00001687983 */ /* 0x000f620000100a00 */
[----:B---3--:R-:W-:-:S03]  /*3280*/  IMAD.WIDE R52, R124, 0x2, R112 ;  /* 0x000000027c347825 */ /* 0x008fc600078e0270 */
[----:B------:R-:W3:Y:S04]  /*3290*/  LDL.64 R112, [R1+0xf8] ;  /* 0x0000f80001707983 */ /* 0x000ee80000100a00 */
[----:B------:R-:W3:Y:S01]  /*32a0*/  LDG.E.U16 R119, desc[UR8][R52.64] ;  /* 0x0000000834777981 */ /* 0x000ee2000c1e1500 */
[----:B----4-:R-:W-:-:S03]  /*32b0*/  IMAD.WIDE R56, R124, 0x2, R108 ;  /* 0x000000027c387825 */ /* 0x010fc600078e026c */
[----:B------:R-:W4:Y:S04]  /*32c0*/  LDL.64 R108, [R1+0xe8] ;  /* 0x0000e800016c7983 */ /* 0x000f280000100a00 */
[----:B------:R-:W4:Y:S01]  /*32d0*/  LDG.E.U16 R125, desc[UR8][R56.64] ;  /* 0x00000008387d7981 */ /* 0x000f22000c1e1500 */
[----:B------:R-:W-:-:S03]  /*32e0*/  IMAD.WIDE R12, R124, 0x2, R110 ;  /* 0x000000027c0c7825 */ /* 0x000fc600078e026e */
[----:B------:R-:W4:Y:S04]  /*32f0*/  LDL.64 R110, [R1+0xf0] ;  /* 0x0000f000016e7983 */ /* 0x000f280000100a00 */
[----:B------:R0:W4:Y:S02]  /*3300*/  LDG.E.U16 R7, desc[UR8][R12.64] ;  /* 0x000000080c077981 */ /* 0x000124000c1e1500 */
[----:B0-----:R-:W-:-:S05]  /*3310*/  IMAD.WIDE R12, R124, 0x2, R114 ;  /* 0x000000027c0c7825 */ /* 0x001fca00078e0272 */
[----:B------:R2:W4:Y:S02]  /*3320*/  LDG.E.U16 R118, desc[UR8][R12.64] ;  /* 0x000000080c767981 */ /* 0x000524000c1e1500 */
[C---:B--2---:R-:W-:Y:S02]  /*3330*/  IMAD.WIDE R12, R124.reuse, 0x2, R100 ;  /* 0x000000027c0c7825 */ /* 0x044fe400078e0264 */
[----:B------:R-:W2:Y:S02]  /*3340*/  LDL.64 R100, [R1+0xd0] ;  /* 0x0000d00001647983 */ /* 0x000ea40000100a00 */
[C---:B------:R-:W-:Y:S02]  /*3350*/  IMAD.WIDE R52, R124.reuse, 0x2, R102 ;  /* 0x000000027c347825 */ /* 0x040fe400078e0266 */
[----:B------:R-:W2:Y:S01]  /*3360*/  LDL.64 R102, [R1+0xd8] ;  /* 0x0000d80001667983 */ /* 0x000ea20000100a00 */
[C---:B------:R-:W-:Y:S03]  /*3370*/  HMMA.16816.F32.BF16 R56, R60.reuse, R58, R88 ;  /* 0x0000003a3c38723c */ /* 0x040fe60000041858 */
[----:B------:R-:W2:Y:S04]  /*3380*/  LDL.64 R90, [R1+0xc8] ;  /* 0x0000c800015a7983 */ /* 0x000ea80000100a00 */
[----:B------:R-:W2:Y:S04]  /*3390*/  LDL.64 R88, [R1+0xc0] ;  /* 0x0000c00001587983 */ /* 0x000ea80000100a00 */
[----:B------:R-:W2:Y:S01]  /*33a0*/  LDG.E.U16 R115, desc[UR8][R12.64] ;  /* 0x000000080c737981 */ /* 0x000ea2000c1e1500 */
[----:B------:R-:W-:Y:S03]  /*33b0*/  HMMA.16816.F32.BF16 R76, R60, R14, R76 ;  /* 0x0000000e3c4c723c */ /* 0x000fe6000004184c */
[----:B------:R0:W-:Y:S04]  /*33c0*/  STL [R1+0x1dc], R124 ;  /* 0x0001dc7c01007387 */ /* 0x0001e80000100800 */
[----:B------:R-:W2:Y:S01]  /*33d0*/  LDG.E.U16 R116, desc[UR8][R52.64] ;  /* 0x0000000834747981 */ /* 0x000ea2000c1e1500 */
[----:B------:R-:W-:-:S05]  /*33e0*/  IMAD.WIDE R64, R124, 0x2, R64 ;  /* 0x000000027c407825 */ /* 0x000fca00078e0240 */
[----:B------:R3:W2:Y:S01]  /*33f0*/  LDG.E.U16 R117, desc[UR8][R64.64] ;  /* 0x0000000840757981 */ /* 0x0006a2000c1e1500 */
[----:B------:R-:W-:-:S05]  /*3400*/  IMAD.WIDE R66, R124, 0x2, R66 ;  /* 0x000000027c427825 */ /* 0x000fca00078e0242 */
[----:B------:R-:W2:Y:S01]  /*3410*/  LDG.E.U16 R114, desc[UR8][R66.64] ;  /* 0x0000000842727981 */ /* 0x000ea2000c1e1500 */
[----:B-----5:R-:W-:-:S04]  /*3420*/  IMAD.WIDE R14, R124, 0x2, R104 ;  /* 0x000000027c0e7825 */ /* 0x020fc800078e0268 */
[----:B---3--:R-:W-:-:S05]  /*3430*/  IMAD.WIDE R64, R124, 0x2, R112 ;  /* 0x000000027c407825 */ /* 0x008fca00078e0270 */
[----:B------:R4:W3:Y:S02]  /*3440*/  LDG.E.U16 R113, desc[UR8][R64.64] ;  /* 0x0000000840717981 */ /* 0x0008e4000c1e1500 */
[----:B----4-:R-:W-:-:S04]  /*3450*/  IMAD.WIDE R64, R124, 0x2, R108 ;  /* 0x000000027c407825 */ /* 0x010fc800078e026c */
[C---:B------:R-:W-:Y:S02]  /*3460*/  IMAD.WIDE R12, R124.reuse, 0x2, R110 ;  /* 0x000000027c0c7825 */ /* 0x040fe400078e026e */
[----:B------:R2:W4:Y:S04]  /*3470*/  LDG.E.U16 R111, desc[UR8][R64.64] ;  /* 0x00000008406f7981 */ /* 0x000528000c1e1500 */
[----:B------:R-:W5:Y:S04]  /*3480*/  LDG.E.U16 R112, desc[UR8][R12.64] ;  /* 0x000000080c707981 */ /* 0x000f68000c1e1500 */
[----:B------:R-:W3:Y:S01]  /*3490*/  LDG.E.U16 R110, desc[UR8][R14.64] ;  /* 0x000000080e6e7981 */ /* 0x000ee2000c1e1500 */
[----:B--2---:R-:W-:-:S05]  /*34a0*/  IMAD.WIDE R64, R124, 0x2, R100 ;  /* 0x000000027c407825 */ /* 0x004fca00078e0264 */
[----:B------:R1:W2:Y:S04]  /*34b0*/  LDG.E.U16 R108, desc[UR8][R64.64] ;  /* 0x00000008406c7981 */ /* 0x0002a8000c1e1500 */
[----:B-1----:R-:W1:Y:S01]  /*34c0*/  LDSM.16.M88.4 R64, [R2+UR6+0x12080] ;  /* 0x012080060240783b */ /* 0x002e620008000200 */
[----:B------:R-:W-:-:S04]  /*34d0*/  IMAD.WIDE R12, R124, 0x2, R102 ;  /* 0x000000027c0c7825 */ /* 0x000fc800078e0266 */
[C---:B------:R-:W-:Y:S01]  /*34e0*/  IMAD.WIDE R14, R124.reuse, 0x2, R90 ;  /* 0x000000027c0e7825 */ /* 0x040fe200078e025a */
[----:B------:R0:W2:Y:S04]  /*34f0*/  LDG.E.U16 R109, desc[UR8][R12.64] ;  /* 0x000000080c6d7981 */ /* 0x0000a8000c1e1500 */
[----:B------:R-:W2:Y:S01]  /*3500*/  LDG.E.U16 R105, desc[UR8][R14.64] ;  /* 0x000000080e697981 */ /* 0x000ea2000c1e1500 */
[----:B0-----:R-:W-:-:S03]  /*3510*/  IMAD.WIDE R12, R124, 0x2, R88 ;  /* 0x000000027c0c7825 */ /* 0x001fc600078e0258 */
[----:B------:R-:W2:Y:S04]  /*3520*/  LDL.LU R124, [R1] ;  /* 0x00000000017c7983 */ /* 0x000ea80000300800 */
[----:B------:R0:W3:Y:S01]  /*3530*/  LDG.E.U16 R104, desc[UR8][R12.64] ;  /* 0x000000080c687981 */ /* 0x0000e2000c1e1500 */
[----:B------:R-:W-:Y:S03]  /*3540*/  HMMA.16816.F32.BF16 R52, R60, R54, R92 ;  /* 0x000000363c34723c */ /* 0x000fe6000004185c */
[----:B------:R-:W-:Y:S04]  /*3550*/  LDSM.16.M88.4 R88, [R2+UR6+0x13880] ;  /* 0x013880060258783b */ /* 0x000fe80008000200 */
[----:B0-----:R-:W0:Y:S01]  /*3560*/  LDSM.16.M88.4 R12, [R2+UR6+0x12880] ;  /* 0x01288006020c783b */ /* 0x001e220008000200 */
[C---:B-1----:R-:W-:Y:S03]  /*3570*/  HMMA.16816.F32.BF16 R100, R8.reuse, R64, R80 ;  /* 0x000000400864723c */ /* 0x042fe60000041850 */
[----:B------:R-:W3:Y:S05]  /*3580*/  LDL.LU R65, [R1+0x4] ;  /* 0x0000040001417983 */ /* 0x000eea0000300800 */
[C---:B0-----:R-:W-:Y:S01]  /*3590*/  HMMA.16816.F32.BF16 R92, R8.reuse, R12, R72 ;  /* 0x0000000c085c723c */ /* 0x041fe20000041848 */
[----:B------:R-:W0:Y:S07]  /*35a0*/  LDSM.16.M88.4 R72, [R2+UR6+0x13080] ;  /* 0x013080060248783b */ /* 0x000e2e0008000200 */
[----:B------:R-:W-:Y:S08]  /*35b0*/  HMMA.16816.F32.BF16 R120, R8, R88, R120 ;  /* 0x000000580878723c */ /* 0x000ff00000041878 */
[----:B------:R-:W-:Y:S08]  /*35c0*/  HMMA.16816.F32.BF16 R80, R60, R106, R84 ;  /* 0x0000006a3c50723c */ /* 0x000ff00000041854 */
[----:B0-----:R-:W-:Y:S08]  /*35d0*/  HMMA.16816.F32.BF16 R96, R8, R72, R96 ;  /* 0x000000480860723c */ /* 0x001ff00000041860 */
[C---:B------:R-:W-:Y:S08]  /*35e0*/  HMMA.16816.F32.BF16 R8, R60.reuse, R66, R100 ;  /* 0x000000423c08723c */ /* 0x040ff00000041864 */
[C---:B------:R-:W-:Y:S08]  /*35f0*/  HMMA.16816.F32.BF16 R12, R60.reuse, R14, R92 ;  /* 0x0000000e3c0c723c */ /* 0x040ff0000004185c */
[C---:B------:R-:W-:Y:S08]  /*3600*/  HMMA.16816.F32.BF16 R96, R60.reuse, R74, R96 ;  /* 0x0000004a3c60723c */ /* 0x040ff00000041860 */
[----:B------:R-:W-:Y:S01]  /*3610*/  HMMA.16816.F32.BF16 R60, R60, R90, R120 ;  /* 0x0000005a3c3c723c */ /* 0x000fe20000041878 */
[----:B------:R-:W-:Y:S01]  /*3620*/  FMUL R0, R56, UR10 ;  /* 0x0000000a38007c20 */ /* 0x000fe20008400000 */
[----:B------:R-:W-:Y:S01]  /*3630*/  FMUL R2, R57, UR10 ;  /* 0x0000000a39027c20 */ /* 0x000fe20008400000 */
[----:B------:R-:W-:-:S08]  /*3640*/  FMUL R3, R52, UR10 ;  /* 0x0000000a34037c20 */ /* 0x000fd00008400000 */
[----:B------:R-:W-:Y:S01]  /*3650*/  STL.64 [R1+0x38], R96 ;  /* 0x0000386001007387 */ /* 0x000fe20000100a00 */
[----:B------:R-:W-:-:S03]  /*3660*/  FMNMX3 R3, R0, R2, R3, !PT ;  /* 0x0000000200037276 */ /* 0x000fc60007800003 */
[----:B------:R-:W-:Y:S04]  /*3670*/  STL.64 [R1+0x40], R98 ;  /* 0x0000406201007387 */ /* 0x000fe80000100a00 */
[----:B------:R-:W-:Y:S01]  /*3680*/  IMAD.MOV.U32 R75, RZ, RZ, R60 ;  /* 0x000000ffff4b7224 */ /* 0x000fe200078e003c */
[----:B------:R-:W-:Y:S01]  /*3690*/  MOV R74, R61 ;  /* 0x0000003d004a7202 */ /* 0x000fe20000000f00 */
[----:B------:R0:W-:Y:S01]  /*36a0*/  STL.64 [R1+0x48], R60 ;  /* 0x0000483c01007387 */ /* 0x0001e20000100a00 */
[----:B------:R-:W-:Y:S01]  /*36b0*/  FMUL R0, R81, UR10 ;  /* 0x0000000a51007c20 */ /* 0x000fe20008400000 */
[----:B------:R-:W-:Y:S01]  /*36c0*/  FMUL R2, R8, UR10 ;  /* 0x0000000a08027c20 */ /* 0x000fe20008400000 */
[----:B0-----:R-:W-:Y:S01]  /*36d0*/  FMUL R60, R53, UR10 ;  /* 0x0000000a353c7c20 */ /* 0x001fe20008400000 */
[----:B------:R-:W-:-:S05]  /*36e0*/  FMUL R61, R76, UR10 ;  /* 0x0000000a4c3d7c20 */ /* 0x000fca0008400000 */
[----:B------:R-:W-:Y:S01]  /*36f0*/  FMNMX3 R3, R3, R60, R61, !PT ;  /* 0x0000003c03037276 */ /* 0x000fe2000780003d */
[----:B------:R-:W-:Y:S01]  /*3700*/  FMUL R60, R77, UR10 ;  /* 0x0000000a4d3c7c20 */ /* 0x000fe20008400000 */
[----:B------:R-:W-:Y:S01]  /*3710*/  FMUL R61, R80, UR10 ;  /* 0x0000000a503d7c20 */ /* 0x000fe20008400000 */
[----:B------:R-:W-:Y:S01]  /*3720*/  IMAD.MOV.U32 R67, RZ, RZ, R62 ;  /* 0x000000ffff437224 */ /* 0x000fe200078e003e */
[----:B------:R0:W-:Y:S01]  /*3730*/  STL.64 [R1+0x50], R62 ;  /* 0x0000503e01007387 */ /* 0x0001e20000100a00 */
[----:B------:R-:W-:Y:S02]  /*3740*/  IMAD.MOV.U32 R66, RZ, RZ, R63 ;  /* 0x000000ffff427224 */ /* 0x000fe400078e003f */
[----:B------:R-:W-:Y:S01]  /*3750*/  FMNMX3 R3, R3, R60, R61, !PT ;  /* 0x0000003c03037276 */ /* 0x000fe2000780003d */
[----:B------:R-:W-:Y:S02]  /*3760*/  IMAD.MOV.U32 R85, RZ, RZ, R96 ;  /* 0x000000ffff557224 */ /* 0x000fe400078e0060 */
[----:B------:R-:W-:Y:S01]  /*3770*/  FMUL R64, R54, UR10 ;  /* 0x0000000a36407c20 */ /* 0x000fe20008400000 */
[----:B------:R-:W-:Y:S01]  /*3780*/  FMUL R60, R9, UR10 ;  /* 0x0000000a093c7c20 */ /* 0x000fe20008400000 */
[----:B------:R-:W-:Y:S01]  /*3790*/  FMUL R61, R12, UR10 ;  /* 0x0000000a0c3d7c20 */ /* 0x000fe20008400000 */
[----:B------:R-:W-:Y:S01]  /*37a0*/  FMNMX3 R3, R3, R0, R2, !PT ;  /* 0x0000000003037276 */ /* 0x000fe20007800002 */
[----:B0-----:R-:W-:Y:S01]  /*37b0*/  FMUL R62, R58, UR10 ;  /* 0x0000000a3a3e7c20 */ /* 0x001fe20008400000 */
[----:B------:R-:W-:Y:S01]  /*37c0*/  FMUL R63, R59, UR10 ;  /* 0x0000000a3b3f7c20 */ /* 0x000fe20008400000 */
[----:B------:R-:W-:Y:S01]  /*37d0*/  FMUL R0, R13, UR10 ;  /* 0x0000000a0d007c20 */ /* 0x000fe20008400000 */
[----:B------:R-:W-:Y:S01]  /*37e0*/  FMUL R2, R85, UR10 ;  /* 0x0000000a55027c20 */ /* 0x000fe20008400000 */
[----:B------:R-:W-:-:S02]  /*37f0*/  FMNMX3 R3, R3, R60, R61, !PT ;  /* 0x0000003c03037276 */ /* 0x000fc4000780003d */
[----:B------:R-:W-:Y:S01]  /*3800*/  FMNMX3 R62, R62, R63, R64, !PT ;  /* 0x0000003f3e3e7276 */ /* 0x000fe20007800040 */
[----:B------:R-:W-:Y:S01]  /*3810*/  FMUL R63, R55, UR10 ;  /* 0x0000000a373f7c20 */ /* 0x000fe20008400000 */
[----:B------:R-:W-:Y:S01]  /*3820*/  FMUL R64, R78, UR10 ;  /* 0x0000000a4e407c20 */ /* 0x000fe20008400000 */
[----:B------:R-:W-:Y:S01]  /*3830*/  IMAD.MOV.U32 R84, RZ, RZ, R97 ;  /* 0x000000ffff547224 */ /* 0x000fe200078e0061 */
[----:B------:R-:W-:Y:S01]  /*3840*/  FMNMX3 R0, R3, R0, R2, !PT ;  /* 0x0000000003007276 */ /* 0x000fe20007800002 */
[----:B------:R-:W-:Y:S01]  /*3850*/  FMUL R2, R79, UR10 ;  /* 0x0000000a4f027c20 */ /* 0x000fe20008400000 */
[----:B------:R-:W-:Y:S01]  /*3860*/  FMUL R3, R82, UR10 ;  /* 0x0000000a52037c20 */ /* 0x000fe20008400000 */
[----:B------:R-:W-:Y:S01]  /*3870*/  FMNMX3 R62, R62, R63, R64, !PT ;  /* 0x0000003f3e3e7276 */ /* 0x000fe20007800040 */
[----:B------:R-:W-:Y:S01]  /*3880*/  FMUL R60, R84, UR10 ;  /* 0x0000000a543c7c20 */ /* 0x000fe20008400000 */
[----:B------:R-:W-:Y:S01]  /*3890*/  FMUL R61, R75, UR10 ;  /* 0x0000000a4b3d7c20 */ /* 0x000fe20008400000 */
[----:B------:R-:W-:Y:S01]  /*38a0*/  FMUL R63, R83, UR10 ;  /* 0x0000000a533f7c20 */ /* 0x000fe20008400000 */
[----:B------:R-:W-:Y:S01]  /*38b0*/  FMUL R64, R10, UR10 ;  /* 0x0000000a0a407c20 */ /* 0x000fe20008400000 */
[----:B------:R-:W-:Y:S01]  /*38c0*/  FMNMX3 R3, R62, R2, R3, !PT ;  /* 0x000000023e037276 */ /* 0x000fe20007800003 */
[----:B------:R-:W-:Y:S01]  /*38d0*/  FMUL R2, R74, UR10 ;  /* 0x0000000a4a027c20 */ /* 0x000fe20008400000 */
[----:B------:R-:W-:Y:S01]  /*38e0*/  FMNMX3 R0, R0, R60, R61, !PT ;  /* 0x0000003c00007276 */ /* 0x000fe2000780003d */
[----:B------:R-:W-:Y:S01]  /*38f0*/  FMUL R60, R11, UR10 ;  /* 0x0000000a0b3c7c20 */ /* 0x000fe20008400000 */
[----:B------:R-:W-:Y:S01]  /*3900*/  FMNMX3 R63, R3, R63, R64, !PT ;  /* 0x0000003f033f7276 */ /* 0x000fe20007800040 */
[----:B------:R-:W-:Y:S01]  /*3910*/  FMUL R3, R14, UR10 ;  /* 0x0000000a0e037c20 */ /* 0x000fe20008400000 */
[----:B------:R-:W-:-:S02]  /*3920*/  FMNMX R0, R2, R0, !PT ;  /* 0x0000000002007209 */ /* 0x000fc40007800000 */
[----:B------:R-:W-:Y:S02]  /*3930*/  MOV R73, R98 ;  /* 0x0000006200497202 */ /* 0x000fe40000000f00 */
[----:B------:R-:W-:Y:S02]  /*3940*/  FMNMX3 R3, R63, R60, R3, !PT ;  /* 0x0000003c3f037276 */ /* 0x000fe40007800003 */
[----:B------:R-:W0:Y:S01]  /*3950*/  SHFL.BFLY PT, R60, R0, 0x2, 0x1f ;  /* 0x0c401f00003c7f89 */ /* 0x000e2200000e0000 */
[----:B------:R-:W-:Y:S02]  /*3960*/  IMAD.MOV.U32 R72, RZ, RZ, R99 ;  /* 0x000000ffff487224 */ /* 0x000fe400078e0063 */
[----:B------:R-:W-:Y:S01]  /*3970*/  FMUL R61, R15, UR10 ;  /* 0x0000000a0f3d7c20 */ /* 0x000fe20008400000 */
[----:B------:R-:W-:Y:S01]  /*3980*/  FMUL R2, R73, UR10 ;  /* 0x0000000a49027c20 */ /* 0x000fe20008400000 */
[----:B------:R-:W-:Y:S01]  /*3990*/  FMUL R63, R67, UR10 ;  /* 0x0000000a433f7c20 */ /* 0x000fe20008400000 */
[----:B------:R-:W-:-:S03]  /*39a0*/  FMUL R62, R72, UR10 ;  /* 0x0000000a483e7c20 */ /* 0x000fc60008400000 */
[----:B------:R-:W-:Y:S01]  /*39b0*/  FMNMX3 R2, R3, R61, R2, !PT ;  /* 0x0000003d03027276 */ /* 0x000fe20007800002 */
[----:B------:R-:W-:-:S03]  /*39c0*/  FMUL R3, R66, UR10 ;  /* 0x0000000a42037c20 */ /* 0x000fc60008400000 */
[----:B------:R-:W-:-:S04]  /*39d0*/  FMNMX3 R2, R2, R62, R63, !PT ;  /* 0x0000003e02027276 */ /* 0x000fc8000780003f */
[----:B------:R-:W-:-:S05]  /*39e0*/  FMNMX R3, R3, R2, !PT ;  /* 0x0000000203037209 */ /* 0x000fca0007800000 */
[----:B------:R-:W1:Y:S01]  /*39f0*/  SHFL.BFLY PT, R2, R3, 0x2, 0x1f ;  /* 0x0c401f0003027f89 */ /* 0x000e6200000e0000 */
[----:B0-----:R-:W-:Y:S01]  /*3a00*/  FMNMX R60, R0, R60, !PT ;  /* 0x0000003c003c7209 */ /* 0x001fe20007800000 */
[----:B------:R-:W0:Y:S04]  /*3a10*/  S2R R62, SR_TID.X ;  /* 0x00000000003e7919 */ /* 0x000e280000002100 */
[----:B------:R-:W2:Y:S01]  /*3a20*/  SHFL.BFLY PT, R0, R60, 0x1, 0x1f ;  /* 0x0c201f003c007f89 */ /* 0x000ea200000e0000 */
[----:B------:R-:W0:Y:S01]  /*3a30*/  S2R R73, SR_TID.X ;  /* 0x0000000000497919 */ /* 0x000e220000002100 */
[----:B-1----:R-:W-:-:S05]  /*3a40*/  FMNMX R2, R3, R2, !PT ;  /* 0x0000000203027209 */ /* 0x002fca0007800000 */
[----:B------:R-:W3:Y:S04]  /*3a50*/  SHFL.BFLY PT, R61, R2, 0x1, 0x1f ;  /* 0x0c201f00023d7f89 */ /* 0x000ee800000e0000 */
[----:B------:R1:W-:Y:S01]  /*3a60*/  STL.64 [R1+0x1f8], R10 ;  /* 0x0001f80a01007387 */ /* 0x0003e20000100a00 */
[----:B--2---:R-:W-:-:S05]  /*3a70*/  FMNMX3 R3, R60, R0, R124, !PT ;  /* 0x000000003c037276 */ /* 0x004fca000780007c */
[--C-:B------:R-:W-:Y:S01]  /*3a80*/  FFMA R57, R57, UR10, -R3.reuse ;  /* 0x0000000a39397c23 */ /* 0x100fe20008000803 */
[--C-:B------:R-:W-:Y:S01]  /*3a90*/  FFMA R52, R52, UR10, -R3.reuse ;  /* 0x0000000a34347c23 */ /* 0x100fe20008000803 */
[----:B------:R-:W-:Y:S02]  /*3aa0*/  FFMA R0, R56, UR10, -R3 ;  /* 0x0000000a38007c23 */ /* 0x000fe40008000803 */
[----:B------:R-:W-:Y:S01]  /*3ab0*/  FMUL R57, R57, 1.4426950216293334961 ;  /* 0x3fb8aa3b39397820 */ /* 0x000fe20000400000 */
[----:B0-----:R-:W-:Y:S01]  /*3ac0*/  LOP3.LUT R56, R62, 0x1ff, RZ, 0xc0, !PT ;  /* 0x000001ff3e387812 */ /* 0x001fe200078ec0ff */
[----:B------:R-:W-:Y:S02]  /*3ad0*/  FMUL R52, R52, 1.4426950216293334961 ;  /* 0x3fb8aa3b34347820 */ /* 0x000fe40000400000 */
[----:B------:R0:W-:Y:S02]  /*3ae0*/  MUFU.EX2 R92, R57 ;  /* 0x00000039005c7308 */ /* 0x0001e40000000800 */
[----:B------:R-:W-:Y:S01]  /*3af0*/  IMAD.SHL.U32 R56, R56, 0x2, RZ ;  /* 0x0000000238387824 */ /* 0x000fe200078e00ff */
[----:B0-----:R-:W-:-:S05]  /*3b00*/  LOP3.LUT R57, R62, 0x1c0, RZ, 0xc0, !PT ;  /* 0x000001c03e397812 */ /* 0x001fca00078ec0ff */
[----:B-1----:R0:W-:Y:S01]  /*3b10*/  MUFU.EX2 R10, R52 ;  /* 0x00000034000a7308 */ /* 0x0021e20000000800 */
[----:B---3--:R-:W-:Y:S02]  /*3b20*/  FMNMX3 R2, R2, R61, R65, !PT ;  /* 0x0000003d02027276 */ /* 0x008fe40007800041 */
[----:B0-----:R-:W-:-:S04]  /*3b30*/  SHF.R.U32.HI R52, RZ, 0x2, R57 ;  /* 0x00000002ff347819 */ /* 0x001fc80000011639 */
[----:B------:R-:W-:Y:S01]  /*3b40*/  LOP3.LUT R52, R56, R52, RZ, 0x3c, !PT ;  /* 0x0000003438347212 */ /* 0x000fe200078e3cff */
[----:B------:R-:W-:Y:S01]  /*3b50*/  BAR.SYNC.DEFER_BLOCKING 0x0 ;  /* 0x0000000000007b1d */ /* 0x000fe20000010000 */
[----:B------:R-:W-:-:S04]  /*3b60*/  FADD R56, -R3, R124 ;  /* 0x0000007c03387221 */ /* 0x000fc80000000100 */
[----:B------:R-:W-:Y:S01]  /*3b70*/  FMUL R56, R56, 1.4426950216293334961 ;  /* 0x3fb8aa3b38387820 */ /* 0x000fe20000400000 */
[----:B------:R-:W-:Y:S01]  /*3b80*/  FMUL R0, R0, 1.4426950216293334961 ;  /* 0x3fb8aa3b00007820 */ /* 0x000fe20000400000 */
[----:B------:R-:W-:Y:S02]  /*3b90*/  LOP3.LUT R73, R73, 0x7, RZ, 0xc0, !PT ;  /* 0x0000000749497812 */ /* 0x000fe400078ec0ff */
[----:B------:R-:W0:Y:S01]  /*3ba0*/  MUFU.EX2 R121, R56 ;  /* 0x0000003800797308 */ /* 0x000e220000000800 */
        /* <DEDUP_REMOVED lines=9> */
[----:B-----5:R-:W-:Y:S04]  /*3c40*/  STS.U16 [R52+UR6+0x12400], R112 ;  /* 0x0124007034007988 */ /* 0x020fe80008000406 */
[----:B----4-:R-:W-:Y:S04]  /*3c50*/  STS.U16 [R52+UR6+0x12800], R111 ;  /* 0x0128006f34007988 */ /* 0x010fe80008000406 */
[----:B------:R-:W-:Y:S04]  /*3c60*/  STS.U16 [R52+UR6+0x12c00], R110 ;  /* 0x012c006e34007988 */ /* 0x000fe80008000406 */
[----:B------:R-:W-:Y:S04]  /*3c70*/  STS.U16 [R52+UR6+0x13000], R109 ;  /* 0x0130006d34007988 */ /* 0x000fe80008000406 */
[----:B------:R-:W-:Y:S04]  /*3c80*/  STS.U16 [R52+UR6+0x13400], R108 ;  /* 0x0134006c34007988 */ /* 0x000fe80008000406 */
[----:B------:R-:W-:Y:S04]  /*3c90*/  STS.U16 [R52+UR6+0x13800], R105 ;  /* 0x0138006934007988 */ /* 0x000fe80008000406 */
[----:B------:R1:W-:Y:S02]  /*3ca0*/  STS.U16 [R52+UR6+0x13c00], R104 ;  /* 0x013c006834007988 */ /* 0x0003e40008000406 */
[----:B-1----:R-:W-:-:S04]  /*3cb0*/  FADD R52, -R2, R65 ;  /* 0x0000004102347221 */ /* 0x002fc80000000100 */
[----:B------:R-:W-:-:S04]  /*3cc0*/  FMUL R52, R52, 1.4426950216293334961 ;  /* 0x3fb8aa3b34347820 */ /* 0x000fc80000400000 */
[----:B------:R-:W1:Y:S01]  /*3cd0*/  MUFU.EX2 R123, R52 ;  /* 0x00000034007b7308 */ /* 0x000e620000000800 */
[----:B------:R-:W-:-:S07]  /*3ce0*/  SHF.L.U32 R62, R62, 0x1, RZ ;  /* 0x000000013e3e7819 */ /* 0x000fce00000006ff */
[----:B------:R2:W3:Y:S01]  /*3cf0*/  MUFU.EX2 R93, R0 ;  /* 0x00000000005d7308 */ /* 0x0004e20000000800 */
[----:B------:R4:W-:Y:S01]  /*3d00*/  STL.64 [R1+0x1f0], R8 ;  /* 0x0001f00801007387 */ /* 0x0009e20000100a00 */
[----:B--2---:R-:W-:-:S03]  /*3d10*/  IMAD R0, R73, 0x90, RZ ;  /* 0x0000009049007824 */ /* 0x004fc600078e02ff */
[----:B------:R-:W-:Y:S02]  /*3d20*/  STL.64 [R1+0x208], R14 ;  /* 0x0002080e01007387 */ /* 0x000fe40000100a00 */
[----:B------:R-:W-:Y:S01]  /*3d30*/  LOP3.LUT R0, R0, 0x30, R62, 0x78, !PT ;  /* 0x0000003000007812 */ /* 0x000fe200078e783e */
[----:B------:R-:W-:Y:S01]  /*3d40*/  BAR.SYNC.DEFER_BLOCKING 0x0 ;  /* 0x0000000000007b1d */ /* 0x000fe20000010000 */
[----:B------:R-:W-:Y:S01]  /*3d50*/  FFMA R53, R53, UR10, -R3 ;  /* 0x0000000a35357c23 */ /* 0x000fe20008000803 */
[C---:B0-----:R-:W-:Y:S01]  /*3d60*/  FMUL R88, R121.reuse, R36 ;  /* 0x0000002479587220 */ /* 0x041fe20000400000 */
[----:B------:R-:W-:Y:S01]  /*3d70*/  FMUL R89, R121, R37 ;  /* 0x0000002579597220 */ /* 0x000fe20000400000 */
[C---:B-1----:R-:W-:Y:S01]  /*3d80*/  FMUL R90, R123.reuse, R38 ;  /* 0x000000267b5a7220 */ /* 0x042fe20000400000 */
[----:B------:R-:W-:Y:S01]  /*3d90*/  FMUL R91, R123, R39 ;  /* 0x000000277b5b7220 */ /* 0x000fe20000400000 */
[----:B------:R-:W-:Y:S01]  /*3da0*/  STL.64 [R1+0x200], R12 ;  /* 0x0002000c01007387 */ /* 0x000fe20000100a00 */
[--C-:B------:R-:W-:Y:S01]  /*3db0*/  FFMA R54, R54, UR10, -R2.reuse ;  /* 0x0000000a36367c23 */ /* 0x100fe20008000802 */
[----:B------:R-:W-:Y:S01]  /*3dc0*/  FMUL R53, R53, 1.4426950216293334961 ;  /* 0x3fb8aa3b35357820 */ /* 0x000fe20000400000 */
[----:B------:R-:W-:-:S02]  /*3dd0*/  FFMA R55, R55, UR10, -R2 ;  /* 0x0000000a37377c23 */ /* 0x000fc40008000802 */
[----:B------:R-:W-:Y:S01]  /*3de0*/  FMUL R54, R54, 1.4426950216293334961 ;  /* 0x3fb8aa3b36367820 */ /* 0x000fe20000400000 */
[----:B------:R-:W0:Y:S01]  /*3df0*/  MUFU.EX2 R11, R53 ;  /* 0x00000035000b7308 */ /* 0x000e220000000800 */
[----:B------:R-:W-:Y:S01]  /*3e00*/  FMUL R55, R55, 1.4426950216293334961 ;  /* 0x3fb8aa3b37377820 */ /* 0x000fe20000400000 */
[----:B------:R-:W1:Y:S04]  /*3e10*/  LDSM.16.M88.4 R12, [R0+UR6+0x10800] ;  /* 0x01080006000c783b */ /* 0x000e680008000200 */
[----:B------:R-:W2:Y:S01]  /*3e20*/  LDSM.16.M88.4 R36, [R0+UR6+0x12000] ;  /* 0x012000060024783b */ /* 0x000ea20008000200 */
[--C-:B------:R-:W-:Y:S01]  /*3e30*/  FFMA R58, R58, UR10, -R2.reuse ;  /* 0x0000000a3a3a7c23 */ /* 0x100fe20008000802 */
[----:B------:R-:W-:Y:S01]  /*3e40*/  FFMA R59, R59, UR10, -R2 ;  /* 0x0000000a3b3b7c23 */ /* 0x000fe20008000802 */
[----:B----4-:R-:W4:Y:S01]  /*3e50*/  MUFU.EX2 R8, R54 ;  /* 0x0000003600087308 */ /* 0x010f220000000800 */
[----:B---3--:R-:W-:Y:S01]  /*3e60*/  F2FP.BF16.F32.PACK_AB R104, R92, R93 ;  /* 0x0000005d5c68723e */ /* 0x008fe200000010ff */
[----:B------:R-:W-:Y:S01]  /*3e70*/  FMUL R58, R58, 1.4426950216293334961 ;  /* 0x3fb8aa3b3a3a7820 */ /* 0x000fe20000400000 */
[----:B------:R-:W-:Y:S01]  /*3e80*/  FMUL R59, R59, 1.4426950216293334961 ;  /* 0x3fb8aa3b3b3b7820 */ /* 0x000fe20000400000 */
[C---:B------:R-:W-:Y:S01]  /*3e90*/  FMUL R48, R121.reuse, R48 ;  /* 0x0000003079307220 */ /* 0x040fe20000400000 */
[----:B------:R-:W-:Y:S01]  /*3ea0*/  FMUL R49, R121, R49 ;  /* 0x0000003179317220 */ /* 0x000fe20000400000 */
[C---:B------:R-:W-:Y:S01]  /*3eb0*/  FMUL R50, R123.reuse, R50 ;  /* 0x000000327b327220 */ /* 0x040fe20000400000 */
[----:B------:R-:W-:Y:S01]  /*3ec0*/  FMUL R51, R123, R51 ;  /* 0x000000337b337220 */ /* 0x000fe20000400000 */
[----:B------:R-:W3:Y:S01]  /*3ed0*/  MUFU.EX2 R9, R55 ;  /* 0x0000003700097308 */ /* 0x000ee20000000800 */
[----:B------:R-:W-:Y:S04]  /*3ee0*/  STL [R1+0xb0], R10 ;  /* 0x0000b00a01007387 */ /* 0x000fe80000100800 */
[----:B------:R-:W5:Y:S03]  /*3ef0*/  LDL.LU R7, [R1+0x218] ;  /* 0x0002180001077983 */ /* 0x000f660000300800 */
[----:B------:R-:W-:Y:S01]  /*3f00*/  MUFU.EX2 R124, R58 ;  /* 0x0000003a007c7308 */ /* 0x000fe20000000800 */
[----:B------:R-:W1:Y:S01]  /*3f10*/  LDSM.16.M88.4 R84, [R0+UR6+0x10000] ;  /* 0x010000060054783b */ /* 0x000e620008000200 */
[C---:B------:R-:W-:Y:S01]  /*3f20*/  FMUL R108, R121.reuse, R32 ;  /* 0x00000020796c7220 */ /* 0x040fe20000400000 */
[----:B------:R-:W-:Y:S01]  /*3f30*/  FMUL R109, R121, R33 ;  /* 0x00000021796d7220 */ /* 0x000fe20000400000 */
[C---:B------:R-:W-:Y:S01]  /*3f40*/  FMUL R110, R123.reuse, R34 ;  /* 0x000000227b6e7220 */ /* 0x040fe20000400000 */
[----:B------:R-:W-:Y:S01]  /*3f50*/  FMUL R111, R123, R35 ;  /* 0x000000237b6f7220 */ /* 0x000fe20000400000 */
[C---:B------:R-:W-:Y:S01]  /*3f60*/  FMUL R112, R121.reuse, R24 ;  /* 0x0000001879707220 */ /* 0x040fe20000400000 */
[----:B------:R-:W-:Y:S01]  /*3f70*/  FMUL R113, R121, R25 ;  /* 0x0000001979717220 */ /* 0x000fe20000400000 */
[----:B------:R-:W2:Y:S01]  /*3f80*/  MUFU.EX2 R125, R59 ;  /* 0x0000003b007d7308 */ /* 0x000ea20000000800 */
[----:B0-----:R-:W-:Y:S04]  /*3f90*/  STL [R1+0xac], R11 ;  /* 0x0000ac0b01007387 */ /* 0x001fe80000100800 */
[----:B------:R-:W-:Y:S04]  /*3fa0*/  STL [R1+0x7c], R121 ;  /* 0x00007c7901007387 */ /* 0x000fe80000100800 */
[----:B----4-:R-:W-:Y:S04]  /*3fb0*/  STL [R1+0xa4], R8 ;  /* 0x0000a40801007387 */ /* 0x010fe80000100800 */
[----:B------:R-:W-:Y:S04]  /*3fc0*/  STL [R1+0x78], R123 ;  /* 0x0000787b01007387 */ /* 0x000fe80000100800 */
[----:B---3--:R-:W-:Y:S04]  /*3fd0*/  STL [R1+0xa8], R9 ;  /* 0x0000a80901007387 */ /* 0x008fe80000100800 */
[----:B------:R-:W3:Y:S01]  /*3fe0*/  LDL.LU R64, [R1+0x8] ;  /* 0x0000080001407983 */ /* 0x000ee20000300800 */
[----:B--2---:R-:W-:-:S03]  /*3ff0*/  F2FP.BF16.F32.PACK_AB R105, R125, R124 ;  /* 0x0000007c7d69723e */ /* 0x004fc600000010ff */
[----:B------:R-:W2:Y:S01]  /*4000*/  LDL.LU R65, [R1+0xc] ;  /* 0x00000c0001417983 */ /* 0x000ea20000300800 */
[----:B------:R-:W-:-:S03]  /*4010*/  F2FP.BF16.F32.PACK_AB R106, R11, R10 ;  /* 0x0000000a0b6a723e */ /* 0x000fc600000010ff */
[----:B------:R-:W4:Y:S01]  /*4020*/  LDL.LU R66, [R1+0x10] ;  /* 0x0000100001427983 */ /* 0x000f220000300800 */
[----:B------:R-:W-:-:S03]  /*4030*/  F2FP.BF16.F32.PACK_AB R107, R9, R8 ;  /* 0x00000008096b723e */ /* 0x000fc600000010ff */
[----:B------:R-:W4:Y:S04]  /*4040*/  LDL.LU R67, [R1+0x14] ;  /* 0x0000140001437983 */ /* 0x000f280000300800 */
[----:B-1----:R0:W-:Y:S01]  /*4050*/  STL.64 [R1+0x210], R14 ;  /* 0x0002100e01007387 */ /* 0x0021e20000100a00 */
[C---:B------:R-:W-:Y:S03]  /*4060*/  HMMA.16816.F32.BF16 R48, R104.reuse, R36, R48 ;  /* 0x000000246830723c */ /* 0x040fe60000041830 */
[----:B------:R-:W4:Y:S04]  /*4070*/  LDL.LU R96, [R1+0x18] ;  /* 0x0000180001607983 */ /* 0x000f280000300800 */
[----:B------:R-:W4:Y:S04]  /*4080*/  LDL.LU R37, [R1+0x1c] ;  /* 0x00001c0001257983 */ /* 0x000f280000300800 */
[----:B0-----:R-:W4:Y:S04]  /*4090*/  LDL.LU R15, [R1+0x20] ;  /* 0x00002000010f7983 */ /* 0x001f280000300800 */
[----:B------:R-:W4:Y:S04]  /*40a0*/  LDL.LU R14, [R1+0x24] ;  /* 0x00002400010e7983 */ /* 0x000f280000300800 */
[----:B------:R-:W0:Y:S04]  /*40b0*/  LDSM.16.M88.4 R32, [R0+UR6+0x11000] ;  /* 0x011000060020783b */ /* 0x000e280008000200 */
[----:B------:R-:W1:Y:S01]  /*40c0*/  LDSM.16.M88.4 R56, [R0+UR6+0x10400] ;  /* 0x010400060038783b */ /* 0x000e620008000200 */
[C---:B------:R-:W-:Y:S01]  /*40d0*/  FMUL R114, R123.reuse, R26 ;  /* 0x0000001a7b727220 */ /* 0x040fe20000400000 */
[----:B------:R-:W-:Y:S01]  /*40e0*/  FMUL R115, R123, R27 ;  /* 0x0000001b7b737220 */ /* 0x000fe20000400000 */
[C---:B------:R-:W-:Y:S01]  /*40f0*/  FMUL R20, R121.reuse, R20 ;  /* 0x0000001479147220 */ /* 0x040fe20000400000 */
[----:B------:R-:W-:Y:S01]  /*4100*/  FMUL R21, R121, R21 ;  /* 0x0000001579157220 */ /* 0x000fe20000400000 */
[C---:B------:R-:W-:Y:S01]  /*4110*/  FMUL R22, R123.reuse, R22 ;  /* 0x000000167b167220 */ /* 0x040fe20000400000 */
[----:B------:R-:W-:Y:S01]  /*4120*/  FMUL R23, R123, R23 ;  /* 0x000000177b177220 */ /* 0x000fe20000400000 */
[----:B------:R-:W1:Y:S01]  /*4130*/  LDSM.16.M88.4 R24, [R0+UR6+0x11800] ;  /* 0x011800060018783b */ /* 0x000e620008000200 */
[C---:B------:R-:W-:Y:S03]  /*4140*/  HMMA.16816.F32.BF16 R88, R104.reuse, R84, R88 ;  /* 0x000000546858723c */ /* 0x040fe60000041858 */
[----:B------:R-:W1:Y:S04]  /*4150*/  LDSM.16.M88.4 R8, [R0+UR6+0x10c00] ;  /* 0x010c00060008783b */ /* 0x000e680008000200 */
[----:B------:R-:W-:Y:S01]  /*4160*/  LDSM.16.M88.4 R60, [R0+UR6+0x12c00] ;  /* 0x012c0006003c783b */ /* 0x000fe20008000200 */
[C---:B------:R-:W-:Y:S01]  /*4170*/  FMUL R40, R121.reuse, R40 ;  /* 0x0000002879287220 */ /* 0x040fe20000400000 */
[----:B------:R-:W-:Y:S01]  /*4180*/  FMUL R41, R121, R41 ;  /* 0x0000002979297220 */ /* 0x000fe20000400000 */
[C---:B------:R-:W-:Y:S01]  /*4190*/  FMUL R42, R123.reuse, R42 ;  /* 0x0000002a7b2a7220 */ /* 0x040fe20000400000 */
[----:B------:R-:W-:Y:S01]  /*41a0*/  FMUL R43, R123, R43 ;  /* 0x0000002b7b2b7220 */ /* 0x000fe20000400000 */
[----:B------:R-:W-:Y:S01]  /*41b0*/  LDSM.16.M88.4 R52, [R0+UR6+0x12400] ;  /* 0x012400060034783b */ /* 0x000fe20008000200 */
[----:B------:R-:W-:Y:S01]  /*41c0*/  FMUL R72, R121, R4 ;  /* 0x0000000479487220 */ /* 0x000fe20000400000 */
[--C-:B------:R-:W-:Y:S01]  /*41d0*/  FFMA R77, R77, UR10, -R3.reuse ;  /* 0x0000000a4d4d7c23 */ /* 0x100fe20008000803 */
[--C-:B------:R-:W-:Y:S01]  /*41e0*/  FFMA R80, R80, UR10, -R3.reuse ;  /* 0x0000000a50507c23 */ /* 0x100fe20008000803 */
[C---:B------:R-:W-:Y:S01]  /*41f0*/  FMUL R44, R121.reuse, R44 ;  /* 0x0000002c792c7220 */ /* 0x040fe20000400000 */
[----:B------:R-:W-:Y:S01]  /*4200*/  FMUL R45, R121, R45 ;  /* 0x0000002d792d7220 */ /* 0x000fe20000400000 */
[C---:B------:R-:W-:Y:S01]  /*4210*/  FMUL R46, R123.reuse, R46 ;  /* 0x0000002e7b2e7220 */ /* 0x040fe20000400000 */
[----:B------:R-:W-:Y:S01]  /*4220*/  FMUL R47, R123, R47 ;  /* 0x0000002f7b2f7220 */ /* 0x000fe20000400000 */
[----:B------:R-:W-:Y:S01]  /*4230*/  FFMA R81, R81, UR10, -R3 ;  /* 0x0000000a51517c23 */ /* 0x000fe20008000803 */
[--C-:B------:R-:W-:Y:S01]  /*4240*/  FFMA R79, R79, UR10, -R2.reuse ;  /* 0x0000000a4f4f7c23 */ /* 0x100fe20008000802 */
[C---:B------:R-:W-:Y:S01]  /*4250*/  FMUL R16, R121.reuse, R16 ;  /* 0x0000001079107220 */ /* 0x040fe20000400000 */
[----:B------:R-:W-:Y:S01]  /*4260*/  FMUL R17, R121, R17 ;  /* 0x0000001179117220 */ /* 0x000fe20000400000 */
[C---:B------:R-:W-:Y:S01]  /*4270*/  FMUL R18, R123.reuse, R18 ;  /* 0x000000127b127220 */ /* 0x040fe20000400000 */
[----:B------:R-:W-:Y:S01]  /*4280*/  FMUL R19, R123, R19 ;  /* 0x000000137b137220 */ /* 0x000fe20000400000 */
[--C-:B------:R-:W-:Y:S01]  /*4290*/  FFMA R82, R82, UR10, -R2.reuse ;  /* 0x0000000a52527c23 */ /* 0x100fe20008000802 */
[----:B------:R-:W-:Y:S01]  /*42a0*/  FFMA R83, R83, UR10, -R2 ;  /* 0x0000000a53537c23 */ /* 0x000fe20008000802 */
[----:B0-----:R-:W-:Y:S01]  /*42b0*/  IMAD.MOV.U32 R85, RZ, RZ, R35 ;  /* 0x000000ffff557224 */ /* 0x001fe200078e0023 */
[----:B------:R-:W-:Y:S01]  /*42c0*/  HMMA.16816.F32.BF16 R20, R104, R32, R20 ;  /* 0x000000206814723c */ /* 0x000fe20000041814 */
[----:B------:R-:W-:-:S02]  /*42d0*/  IMAD.MOV.U32 R84, RZ, RZ, R34 ;  /* 0x000000ffff547224 */ /* 0x000fc400078e0022 */
[----:B------:R-:W-:Y:S01]  /*42e0*/  FMUL R73, R121, R5 ;  /* 0x0000000579497220 */ /* 0x000fe20000400000 */
[----:B------:R-:W0:Y:S01]  /*42f0*/  LDSM.16.M88.4 R32, [R0+UR6+0x11c00] ;  /* 0x011c00060020783b */ /* 0x000e220008000200 */
[----:B-1----:R-:W-:Y:S01]  /*4300*/  IMAD.MOV.U32 R95, RZ, RZ, R58 ;  /* 0x000000ffff5f7224 */ /* 0x002fe200078e003a */
[----:B------:R-:W-:Y:S01]  /*4310*/  MOV R94, R59 ;  /* 0x0000003b005e7202 */ /* 0x000fe20000000f00 */
[----:B------:R-:W-:Y:S01]  /*4320*/  FMUL R74, R123, R6 ;  /* 0x000000067b4a7220 */ /* 0x000fe20000400000 */
[----:B------:R-:W-:Y:S01]  /*4330*/  FMUL R68, R121, R68 ;  /* 0x0000004479447220 */ /* 0x000fe20000400000 */
[C---:B------:R-:W-:Y:S01]  /*4340*/  HMMA.16816.F32.BF16 R108, R104.reuse, R56, R108 ;  /* 0x00000038686c723c */ /* 0x040fe2000004186c */
[----:B------:R-:W1:Y:S01]  /*4350*/  LDSM.16.M88.4 R56, [R0+UR6+0x12800] ;  /* 0x012800060038783b */ /* 0x000e620008000200 */
[----:B------:R-:W-:Y:S01]  /*4360*/  FFMA R4, R76, UR10, -R3 ;  /* 0x0000000a4c047c23 */ /* 0x000fe20008000803 */
[----:B------:R-:W-:Y:S01]  /*4370*/  FMUL R77, R77, 1.4426950216293334961 ;  /* 0x3fb8aa3b4d4d7820 */ /* 0x000fe20000400000 */
[----:B------:R-:W-:Y:S01]  /*4380*/  FMUL R80, R80, 1.4426950216293334961 ;  /* 0x3fb8aa3b50507820 */ /* 0x000fe20000400000 */
[----:B------:R-:W-:Y:S01]  /*4390*/  FMUL R69, R121, R69 ;  /* 0x0000004579457220 */ /* 0x000fe20000400000 */
[----:B------:R-:W-:Y:S01]  /*43a0*/  FMUL R4, R4, 1.4426950216293334961 ;  /* 0x3fb8aa3b04047820 */ /* 0x000fe20000400000 */
[----:B------:R-:W-:Y:S01]  /*43b0*/  FMUL R70, R123, R70 ;  /* 0x000000467b467220 */ /* 0x000fe20000400000 */
[C---:B------:R-:W-:Y:S01]  /*43c0*/  HMMA.16816.F32.BF16 R40, R104.reuse, R24, R40 ;  /* 0x000000186828723c */ /* 0x040fe20000041828 */
[----:B------:R-:W-:Y:S01]  /*43d0*/  FFMA R24, R78, UR10, -R2 ;  /* 0x0000000a4e187c23 */ /* 0x000fe20008000802 */
[----:B------:R-:W-:Y:S01]  /*43e0*/  FMUL R81, R81, 1.4426950216293334961 ;  /* 0x3fb8aa3b51517820 */ /* 0x000fe20000400000 */
[----:B------:R-:W-:Y:S01]  /*43f0*/  FMUL R79, R79, 1.4426950216293334961 ;  /* 0x3fb8aa3b4f4f7820 */ /* 0x000fe20000400000 */
[----:B------:R-:W-:Y:S01]  /*4400*/  FMUL R71, R123, R71 ;  /* 0x000000477b477220 */ /* 0x000fe20000400000 */
[----:B------:R-:W-:Y:S01]  /*4410*/  FMUL R24, R24, 1.4426950216293334961 ;  /* 0x3fb8aa3b18187820 */ /* 0x000fe20000400000 */
[----:B------:R-:W1:Y:S02]  /*4420*/  LDSM.16.M88.4 R116, [R0+UR6+0x11400] ;  /* 0x011400060074783b */ /* 0x000e640008000200 */
[----:B------:R-:W-:Y:S01]  /*4430*/  HMMA.16816.F32.BF16 R112, R104, R12, R112 ;  /* 0x0000000c6870723c */ /* 0x000fe20000041870 */
[----:B------:R-:W0:Y:S01]  /*4440*/  MUFU.EX2 R12, R4 ;  /* 0x00000004000c7308 */ /* 0x000e220000000800 */
[----:B------:R-:W-:Y:S01]  /*4450*/  FMUL R82, R82, 1.4426950216293334961 ;  /* 0x3fb8aa3b52527820 */ /* 0x000fe20000400000 */
[----:B------:R-:W-:-:S06]  /*4460*/  FMUL R83, R83, 1.4426950216293334961 ;  /* 0x3fb8aa3b53537820 */ /* 0x000fcc0000400000 */
[----:B------:R-:W1:Y:S01]  /*4470*/  MUFU.EX2 R13, R77 ;  /* 0x0000004d000d7308 */ /* 0x000e620000000800 */
[C---:B------:R-:W-:Y:S07]  /*4480*/  HMMA.16816.F32.BF16 R16, R104.reuse, R8, R16 ;  /* 0x000000086810723c */ /* 0x040fee0000041810 */
[----:B------:R-:W1:Y:S01]  /*4490*/  MUFU.EX2 R25, R80 ;  /* 0x0000005000197308 */ /* 0x000e620000000800 */
[C---:B0-----:R-:W-:Y:S07]  /*44a0*/  HMMA.16816.F32.BF16 R44, R104.reuse, R32, R44 ;  /* 0x00000020682c723c */ /* 0x041fee000004182c */
[----:B------:R-:W0:Y:S08]  /*44b0*/  MUFU.EX2 R32, R81 ;  /* 0x0000005100207308 */ /* 0x000e300000000800 */
[----:B------:R-:W0:Y:S08]  /*44c0*/  MUFU.EX2 R33, R24 ;  /* 0x0000001800217308 */ /* 0x000e300000000800 */
[----:B------:R-:W0:Y:S08]  /*44d0*/  MUFU.EX2 R36, R79 ;  /* 0x0000004f00247308 */ /* 0x000e300000000800 */
[----:B------:R-:W0:Y:S08]  /*44e0*/  MUFU.EX2 R8, R82 ;  /* 0x0000005200087308 */ /* 0x000e300000000800 */
[----:B------:R-:W0:Y:S01]  /*44f0*/  MUFU.EX2 R9, R83 ;  /* 0x0000005300097308 */ /* 0x000e220000000800 */
[----:B------:R-:W-:Y:S04]  /*4500*/  STL [R1+0x88], R12 ;  /* 0x0000880c01007387 */ /* 0x000fe80000100800 */
[----:B-1----:R-:W-:Y:S04]  /*4510*/  STL [R1+0x8c], R13 ;  /* 0x00008c0d01007387 */ /* 0x002fe80000100800 */
[----:B------:R-:W-:Y:S04]  /*4520*/  STL [R1+0x98], R25 ;  /* 0x0000981901007387 */ /* 0x000fe80000100800 */
[----:B0-----:R-:W-:Y:S04]  /*4530*/  STL [R1+0xa0], R32 ;  /* 0x0000a02001007387 */ /* 0x001fe80000100800 */
[----:B------:R-:W-:Y:S04]  /*4540*/  STL [R1+0x84], R33 ;  /* 0x0000842101007387 */ /* 0x000fe80000100800 */
[----:B------:R0:W-:Y:S01]  /*4550*/  STL [R1+0x90], R36 ;  /* 0x0000902401007387 */ /* 0x0001e20000100800 */
[----:B------:R-:W-:Y:S03]  /*4560*/  HMMA.16816.F32.BF16 R68, R104, R56, R68 ;  /* 0x000000386844723c */ /* 0x000fe60000041844 */
[----:B------:R-:W-:Y:S04]  /*4570*/  STL [R1+0x94], R8 ;  /* 0x0000940801007387 */ /* 0x000fe80000100800 */
[----:B------:R1:W-:Y:S01]  /*4580*/  STL [R1+0x9c], R9 ;  /* 0x00009c0901007387 */ /* 0x0003e20000100800 */
[----:B------:R-:W-:-:S02]  /*4590*/  F2FP.BF16.F32.PACK_AB R81, R36, R33 ;  /* 0x000000212451723e */ /* 0x000fc400000010ff */
[----:B------:R-:W-:Y:S02]  /*45a0*/  F2FP.BF16.F32.PACK_AB R82, R32, R25 ;  /* 0x000000192052723e */ /* 0x000fe400000010ff */
[----:B------:R-:W-:Y:S02]  /*45b0*/  F2FP.BF16.F32.PACK_AB R83, R9, R8 ;  /* 0x000000080953723e */ /* 0x000fe400000010ff */
[----:B------:R-:W-:Y:S01]  /*45c0*/  F2FP.BF16.F32.PACK_AB R80, R13, R12 ;  /* 0x0000000c0d50723e */ /* 0x000fe200000010ff */
[----:B-----5:R-:W-:Y:S02]  /*45d0*/  FMUL R75, R123, R7 ;  /* 0x000000077b4b7220 */ /* 0x020fe40000400000 */
[----:B------:R-:W5:Y:S05]  /*45e0*/  LDSM.16.M88.4 R4, [R0+UR6+0x13000] ;  /* 0x013000060004783b */ /* 0x000f6a0008000200 */
[----:B------:R-:W-:Y:S01]  /*45f0*/  HMMA.16816.F32.BF16 R72, R104, R60, R72 ;  /* 0x0000003c6848723c */ /* 0x000fe20000041848 */
[----:B------:R-:W5:Y:S04]  /*4600*/  LDL.LU R61, [R1+0x68] ;  /* 0x00006800013d7983 */ /* 0x000f680000300800 */
[----:B------:R-:W5:Y:S04]  /*4610*/  LDL.LU R60, [R1+0x6c] ;  /* 0x00006c00013c7983 */ /* 0x000f680000300800 */
[----:B------:R-:W5:Y:S04]  /*4620*/  LDL.LU R57, [R1+0x70] ;  /* 0x0000700001397983 */ /* 0x000f680000300800 */
[----:B------:R-:W5:Y:S01]  /*4630*/  LDL.LU R56, [R1+0x74] ;  /* 0x0000740001387983 */ /* 0x000f620000300800 */
[C---:B---3--:R-:W-:Y:S01]  /*4640*/  FMUL R64, R121.reuse, R64 ;  /* 0x0000004079407220 */ /* 0x048fe20000400000 */
[----:B--2---:R-:W-:Y:S01]  /*4650*/  FMUL R65, R121, R65 ;  /* 0x0000004179417220 */ /* 0x004fe20000400000 */
[C---:B----4-:R-:W-:Y:S01]  /*4660*/  FMUL R66, R123.reuse, R66 ;  /* 0x000000427b427220 */ /* 0x050fe20000400000 */
[----:B------:R-:W-:-:S07]  /*4670*/  FMUL R67, R123, R67 ;  /* 0x000000437b437220 */ /* 0x000fce0000400000 */
[----:B------:R-:W-:Y:S01]  /*4680*/  HMMA.16816.F32.BF16 R64, R104, R52, R64 ;  /* 0x000000346840723c */ /* 0x000fe20000041840 */
[----:B------:R-:W2:Y:S01]  /*4690*/  LDL.LU R53, [R1+0x58] ;  /* 0x0000580001357983 */ /* 0x000ea20000300800 */
[----:B------:R-:W-:-:S03]  /*46a0*/  FMUL R77, R121, R37 ;  /* 0x00000025794d7220 */ /* 0x000fc60000400000 */
[----:B------:R-:W3:Y:S04]  /*46b0*/  LDL.LU R52, [R1+0x5c] ;  /* 0x00005c0001347983 */ /* 0x000ee80000300800 */
[----:B------:R-:W4:Y:S01]  /*46c0*/  LDL.LU R37, [R1+0x60] ;  /* 0x0000600001257983 */ /* 0x000f220000300800 */
[----:B------:R-:W-:-:S03]  /*46d0*/  FMUL R78, R123, R15 ;  /* 0x0000000f7b4e7220 */ /* 0x000fc60000400000 */
[----:B0-----:R-:W4:Y:S01]  /*46e0*/  LDL.LU R36, [R1+0x64] ;  /* 0x0000640001247983 */ /* 0x001f220000300800 */
[----:B------:R-:W-:Y:S01]  /*46f0*/  FMUL R79, R123, R14 ;  /* 0x0000000e7b4f7220 */ /* 0x000fe20000400000 */
[----:B------:R-:W-:Y:S02]  /*4700*/  IMAD.MOV.U32 R14, RZ, RZ, R95 ;  /* 0x000000ffff0e7224 */ /* 0x000fe400078e005f */
[----:B------:R-:W4:Y:S01]  /*4710*/  LDL.LU R25, [R1+0x28] ;  /* 0x0000280001197983 */ /* 0x000f220000300800 */
[----:B------:R-:W-:-:S03]  /*4720*/  MOV R15, R94 ;  /* 0x0000005e000f7202 */ /* 0x000fc60000000f00 */
[----:B------:R-:W4:Y:S04]  /*4730*/  LDL.LU R24, [R1+0x2c] ;  /* 0x00002c0001187983 */ /* 0x000f280000300800 */
[----:B-1----:R-:W4:Y:S04]  /*4740*/  LDL.LU R9, [R1+0x30] ;  /* 0x0000300001097983 */ /* 0x002f280000300800 */
[----:B------:R-:W4:Y:S01]  /*4750*/  LDL.LU R8, [R1+0x34] ;  /* 0x0000340001087983 */ /* 0x000f220000300800 */
[----:B------:R-:W-:Y:S03]  /*4760*/  HMMA.16816.F32.BF16 R108, R80, R14, R108 ;  /* 0x0000000e506c723c */ /* 0x000fe6000004186c */
[----:B------:R-:W4:Y:S01]  /*4770*/  LDL.LU.64 R14, [R1+0x210] ;  /* 0x00021000010e7983 */ /* 0x000f220000300a00 */
[----:B------:R-:W-:Y:S01]  /*4780*/  MOV R13, R85 ;  /* 0x00000055000d7202 */ /* 0x000fe20000000f00 */
[----:B------:R-:W-:-:S03]  /*4790*/  IMAD.MOV.U32 R12, RZ, RZ, R84 ;  /* 0x000000ffff0c7224 */ /* 0x000fc600078e0054 */
[----:B------:R-:W-:Y:S01]  /*47a0*/  HMMA.16816.F32.BF16 R84, R80, R86, R88 ;  /* 0x000000565054723c */ /* 0x000fe20000041858 */
[C---:B------:R-:W-:Y:S01]  /*47b0*/  FMUL R28, R121.reuse, R28 ;  /* 0x0000001c791c7220 */ /* 0x040fe20000400000 */
[----:B------:R-:W-:Y:S01]  /*47c0*/  FMUL R29, R121, R29 ;  /* 0x0000001d791d7220 */ /* 0x000fe20000400000 */
[C---:B------:R-:W-:Y:S01]  /*47d0*/  FMUL R30, R123.reuse, R30 ;  /* 0x0000001e7b1e7220 */ /* 0x040fe20000400000 */
[----:B------:R-:W-:Y:S01]  /*47e0*/  FMUL R31, R123, R31 ;  /* 0x0000001f7b1f7220 */ /* 0x000fe20000400000 */
[----:B------:R-:W-:Y:S01]  /*47f0*/  FMUL R76, R121, R96 ;  /* 0x00000060794c7220 */ /* 0x000fe20000400000 */
[----:B------:R-:W-:Y:S05]  /*4800*/  LDSM.16.M88.4 R88, [R0+UR6+0x13c00] ;  /* 0x013c00060058783b */ /* 0x000fea0008000200 */
[----:B------:R-:W-:Y:S01]  /*4810*/  HMMA.16816.F32.BF16 R28, R104, R116, R28 ;  /* 0x00000074681c723c */ /* 0x000fe2000004181c */
[----:B------:R-:W-:-:S02]  /*4820*/  IMAD.MOV.U32 R117, RZ, RZ, R93 ;  /* 0x000000ffff757224 */ /* 0x000fc400078e005d */
[----:B------:R-:W-:Y:S02]  /*4830*/  IMAD.MOV.U32 R116, RZ, RZ, R92 ;  /* 0x000000ffff747224 */ /* 0x000fe400078e005c */
[----:B------:R-:W0:Y:S03]  /*4840*/  LDSM.16.M88.4 R92, [R0+UR6+0x13400] ;  /* 0x01340006005c783b */ /* 0x000e260008000200 */
[----:B-----5:R-:W-:Y:S01]  /*4850*/  HMMA.16816.F32.BF16 R76, R104, R4, R76 ;  /* 0x00000004684c723c */ /* 0x020fe2000004184c */
[----:B------:R-:W-:Y:S01]  /*4860*/  MOV R5, R85 ;  /* 0x0000005500057202 */ /* 0x000fe20000000f00 */
[----:B------:R-:W-:Y:S01]  /*4870*/  IMAD.MOV.U32 R4, RZ, RZ, R84 ;  /* 0x000000ffff047224 */ /* 0x000fe200078e0054 */
[----:B------:R-:W-:Y:S01]  /*4880*/  MOV R32, R87 ;  /* 0x0000005700207202 */ /* 0x000fe20000000f00 */
[----:B------:R-:W-:Y:S02]  /*4890*/  IMAD.MOV.U32 R33, RZ, RZ, R86 ;  /* 0x000000ffff217224 */ /* 0x000fe400078e0056 */
[----:B------:R-:W1:Y:S02]  /*48a0*/  LDSM.16.M88.4 R84, [R0+UR6+0x13800] ;  /* 0x013800060054783b */ /* 0x000e640008000200 */
[----:B------:R-:W-:Y:S01]  /*48b0*/  HMMA.16816.F32.BF16 R16, R80, R10, R16 ;  /* 0x0000000a5010723c */ /* 0x000fe20000041810 */
[C---:B------:R-:W-:Y:S01]  /*48c0*/  FMUL R100, R121.reuse, R61 ;  /* 0x0000003d79647220 */ /* 0x040fe20000400000 */
[----:B------:R-:W-:Y:S01]  /*48d0*/  FMUL R101, R121, R60 ;  /* 0x0000003c79657220 */ /* 0x000fe20000400000 */
[C---:B------:R-:W-:Y:S01]  /*48e0*/  FMUL R102, R123.reuse, R57 ;  /* 0x000000397b667220 */ /* 0x040fe20000400000 */
[----:B------:R-:W-:-:S07]  /*48f0*/  FMUL R103, R123, R56 ;  /* 0x000000387b677220 */ /* 0x000fce0000400000 */
[----:B0-----:R-:W-:Y:S01]  /*4900*/  HMMA.16816.F32.BF16 R100, R104, R92, R100 ;  /* 0x0000005c6864723c */ /* 0x001fe20000041864 */
[C---:B--2---:R-:W-:Y:S01]  /*4910*/  FMUL R96, R121.reuse, R53 ;  /* 0x0000003579607220 */ /* 0x044fe20000400000 */
[----:B---3--:R-:W-:Y:S01]  /*4920*/  FMUL R97, R121, R52 ;  /* 0x0000003479617220 */ /* 0x008fe20000400000 */
[C---:B----4-:R-:W-:Y:S01]  /*4930*/  FMUL R98, R123.reuse, R37 ;  /* 0x000000257b627220 */ /* 0x050fe20000400000 */
[----:B------:R-:W-:Y:S01]  /*4940*/  FMUL R99, R123, R36 ;  /* 0x000000247b637220 */ /* 0x000fe20000400000 */
[C---:B------:R-:W-:Y:S01]  /*4950*/  FMUL R120, R121.reuse, R25 ;  /* 0x0000001979787220 */ /* 0x040fe20000400000 */
[----:B------:R-:W-:Y:S01]  /*4960*/  FMUL R121, R121, R24 ;  /* 0x0000001879797220 */ /* 0x000fe20000400000 */
[C---:B------:R-:W-:Y:S01]  /*4970*/  FMUL R122, R123.reuse, R9 ;  /* 0x000000097b7a7220 */ /* 0x040fe20000400000 */
[----:B------:R-:W-:-:S03]  /*4980*/  FMUL R123, R123, R8 ;  /* 0x000000087b7b7220 */ /* 0x000fc60000400000 */
[C---:B-1----:R-:W-:Y:S08]  /*4990*/  HMMA.16816.F32.BF16 R96, R104.reuse, R84, R96 ;  /* 0x000000546860723c */ /* 0x042ff00000041860 */
[----:B------:R-:W-:Y:S01]  /*49a0*/  HMMA.16816.F32.BF16 R104, R104, R88, R120 ;  /* 0x000000586868723c */ /* 0x000fe20000041878 */
[----:B------:R-:W-:Y:S02]  /*49b0*/  IMAD.MOV.U32 R122, RZ, RZ, R12 ;  /* 0x000000ffff7a7224 */ /* 0x000fe400078e000c */
[----:B------:R-:W-:-:S05]  /*49c0*/  IMAD.MOV.U32 R123, RZ, RZ, R13 ;  /* 0x000000ffff7b7224 */ /* 0x000fca00078e000d */
[C---:B------:R-:W-:Y:S01]  /*49d0*/  HMMA.16816.F32.BF16 R112, R80.reuse, R14, R112 ;  /* 0x0000000e5070723c */ /* 0x040fe20000041870 */
[----:B------:R-:W2:Y:S04]  /*49e0*/  LDL.LU.64 R14, [R1+0x208] ;  /* 0x00020800010e7983 */ /* 0x000ea80000300a00 */
[----:B------:R-:W3:Y:S04]  /*49f0*/  LDL.LU.64 R12, [R1+0x200] ;  /* 0x00020000010c7983 */ /* 0x000ee80000300a00 */
[----:B------:R-:W4:Y:S04]  /*4a00*/  LDL.LU.64 R10, [R1+0x1f8] ;  /* 0x0001f800010a7983 */ /* 0x000f280000300a00 */
[----:B------:R-:W5:Y:S01]  /*4a10*/  LDL.LU.64 R8, [R1+0x1f0] ;  /* 0x0001f00001087983 */ /* 0x000f620000300a00 */
[----:B------:R-:W-:Y:S01]  /*4a20*/  HMMA.16816.F32.BF16 R120, R80, R122, R20 ;  /* 0x0000007a5078723c */ /* 0x000fe20000041814 */
[----:B------:R-:W-:Y:S01]  /*4a30*/  LOP3.LUT R0, R0, 0x40, RZ, 0x3c, !PT ;  /* 0x0000004000007812 */ /* 0x000fe200078e3cff */
[----:B------:R-:W-:-:S02]  /*4a40*/  IMAD.MOV.U32 R25, RZ, RZ, R116 ;  /* 0x000000ffff197224 */ /* 0x000fc400078e0074 */
[----:B------:R-:W-:-:S04]  /*4a50*/  IMAD.MOV.U32 R24, RZ, RZ, R117 ;  /* 0x000000ffff187224 */ /* 0x000fc800078e0075 */
[----:B------:R-:W-:Y:S11]  /*4a60*/  HMMA.16816.F32.BF16 R116, R80, R118, R28 ;  /* 0x000000765074723c */ /* 0x000ff6000004181c */
[----:B------:R-:W-:-:S05]  /*4a70*/  MOV R20, R122 ;  /* 0x0000007a00147202 */ /* 0x000fca0000000f00 */
[----:B------:R-:W-:Y:S02]  /*4a80*/  IMAD.MOV.U32 R31, RZ, RZ, R20 ;  /* 0x000000ffff1f7224 */ /* 0x000fe400078e0014 */
[----:B------:R-:W0:Y:S01]  /*4a90*/  LDSM.16.M88.4 R20, [R0+UR6+0x10400] ;  /* 0x010400060014783b */ /* 0x000e220008000200 */
[----:B------:R-:W-:Y:S01]  /*4aa0*/  MOV R29, R5 ;  /* 0x00000005001d7202 */ /* 0x000fe20000000f00 */
[----:B------:R-:W-:Y:S01]  /*4ab0*/  IMAD.MOV.U32 R28, RZ, RZ, R4 ;  /* 0x000000ffff1c7224 */ /* 0x000fe200078e0004 */
[----:B------:R-:W-:Y:S01]  /*4ac0*/  HMMA.16816.F32.BF16 R64, R80, R54, R64 ;  /* 0x000000365040723c */ /* 0x000fe20000041840 */
[----:B------:R-:W-:Y:S01]  /*4ad0*/  IMAD.MOV.U32 R84, RZ, RZ, R120 ;  /* 0x000000ffff547224 */ /* 0x000fe200078e0078 */
[----:B------:R-:W-:-:S06]  /*4ae0*/  MOV R92, R123 ;  /* 0x0000007b005c7202 */ /* 0x000fcc0000000f00 */
[C---:B------:R-:W-:Y:S01]  /*4af0*/  HMMA.16816.F32.BF16 R52, R80.reuse, R6, R76 ;  /* 0x000000065034723c */ /* 0x040fe2000004184c */
[----:B------:R-:W-:Y:S02]  /*4b00*/  IMAD.MOV.U32 R85, RZ, RZ, R121 ;  /* 0x000000ffff557224 */ /* 0x000fe400078e0079 */
[----:B------:R-:W1:Y:S05]  /*4b10*/  LDSM.16.M88.4 R120, [R0+UR6+0x10c00] ;  /* 0x010c00060078783b */ /* 0x000e6a0008000200 */
[C---:B------:R-:W-:Y:S08]  /*4b20*/  HMMA.16816.F32.BF16 R56, R80.reuse, R58, R68 ;  /* 0x0000003a5038723c */ /* 0x040ff00000041844 */
[C---:B------:R-:W-:Y:S08]  /*4b30*/  HMMA.16816.F32.BF16 R72, R80.reuse, R62, R72 ;  /* 0x0000003e5048723c */ /* 0x040ff00000041848 */
[----:B------:R-:W-:Y:S01]  /*4b40*/  HMMA.16816.F32.BF16 R40, R80, R26, R40 ;  /* 0x0000001a5028723c */ /* 0x000fe20000041828 */
[----:B0-----:R-:W-:-:S07]  /*4b50*/  IMAD.MOV.U32 R7, RZ, RZ, R21 ;  /* 0x000000ffff077224 */ /* 0x001fce00078e0015 */
[C---:B------:R-:W-:Y:S08]  /*4b60*/  HMMA.16816.F32.BF16 R44, R80.reuse, R34, R44 ;  /* 0x00000022502c723c */ /* 0x040ff0000004182c */
[C---:B------:R-:W-:Y:S08]  /*4b70*/  HMMA.16816.F32.BF16 R48, R80.reuse, R38, R48 ;  /* 0x000000265030723c */ /* 0x040ff00000041830 */
[C---:B------:R-:W-:Y:S08]  /*4b80*/  HMMA.16816.F32.BF16 R100, R80.reuse, R94, R100 ;  /* 0x0000005e5064723c */ /* 0x040ff00000041864 */
[C---:B------:R-:W-:Y:S01]  /*4b90*/  HMMA.16816.F32.BF16 R104, R80.reuse, R90, R104 ;  /* 0x0000005a5068723c */ /* 0x040fe20000041868 */
[----:B------:R-:W-:Y:S01]  /*4ba0*/  MOV R93, R125 ;  /* 0x0000007d005d7202 */ /* 0x000fe20000000f00 */
[--C-:B--2---:R-:W-:Y:S01]  /*4bb0*/  FFMA R14, R14, UR10, -R2.reuse ;  /* 0x0000000a0e0e7c23 */ /* 0x104fe20008000802 */
[--C-:B------:R-:W-:Y:S01]  /*4bc0*/  FFMA R15, R15, UR10, -R2.reuse ;  /* 0x0000000a0f0f7c23 */ /* 0x100fe20008000802 */
[--C-:B---3--:R-:W-:Y:S01]  /*4bd0*/  FFMA R12, R12, UR10, -R3.reuse ;  /* 0x0000000a0c0c7c23 */ /* 0x108fe20008000803 */
[--C-:B------:R-:W-:Y:S01]  /*4be0*/  FFMA R13, R13, UR10, -R3.reuse ;  /* 0x0000000a0d0d7c23 */ /* 0x100fe20008000803 */
[--C-:B-----5:R-:W-:Y:S01]  /*4bf0*/  FFMA R8, R8, UR10, -R3.reuse ;  /* 0x0000000a08087c23 */ /* 0x120fe20008000803 */
[----:B------:R-:W-:Y:S01]  /*4c00*/  FFMA R9, R9, UR10, -R3 ;  /* 0x0000000a09097c23 */ /* 0x000fe20008000803 */
[--C-:B----4-:R-:W-:Y:S01]  /*4c10*/  FFMA R5, R10, UR10, -R2.reuse ;  /* 0x0000000a0a057c23 */ /* 0x110fe20008000802 */
[----:B------:R-:W-:Y:S01]  /*4c20*/  FFMA R4, R11, UR10, -R2 ;  /* 0x0000000a0b047c23 */ /* 0x000fe20008000802 */
[----:B------:R-:W-:Y:S01]  /*4c30*/  FMUL R8, R8, 1.4426950216293334961 ;  /* 0x3fb8aa3b08087820 */ /* 0x000fe20000400000 */
[----:B------:R-:W-:Y:S01]  /*4c40*/  FMUL R6, R14, 1.4426950216293334961 ;  /* 0x3fb8aa3b0e067820 */ /* 0x000fe20000400000 */
[----:B------:R-:W-:Y:S01]  /*4c50*/  FMUL R5, R5, 1.4426950216293334961 ;  /* 0x3fb8aa3b05057820 */ /* 0x000fe20000400000 */
[----:B------:R-:W-:Y:S01]  /*4c60*/  FMUL R4, R4, 1.4426950216293334961 ;  /* 0x3fb8aa3b04047820 */ /* 0x000fe20000400000 */
[----:B------:R0:W-:Y:S01]  /*4c70*/  MUFU.EX2 R88, R8 ;  /* 0x0000000800587308 */ /* 0x0001e20000000800 */
[----:B------:R-:W-:Y:S01]  /*4c80*/  FMUL R12, R12, 1.4426950216293334961 ;  /* 0x3fb8aa3b0c0c7820 */ /* 0x000fe20000400000 */
[----:B------:R-:W-:Y:S01]  /*4c90*/  FMUL R13, R13, 1.4426950216293334961 ;  /* 0x3fb8aa3b0d0d7820 */ /* 0x000fe20000400000 */
[----:B------:R-:W-:Y:S01]  /*4ca0*/  FMUL R15, R15, 1.4426950216293334961 ;  /* 0x3fb8aa3b0f0f7820 */ /* 0x000fe20000400000 */
[----:B------:R-:W-:Y:S01]  /*4cb0*/  HMMA.16816.F32.BF16 R60, R80, R86, R96 ;  /* 0x00000056503c723c */ /* 0x000fe20000041860 */
[----:B------:R-:W-:Y:S01]  /*4cc0*/  IMAD.MOV.U32 R30, RZ, RZ, R124 ;  /* 0x000000ffff1e7224 */ /* 0x000fe200078e007c */
[----:B------:R-:W-:Y:S01]  /*4cd0*/  LDSM.16.M88.4 R36, [R0+UR6+0x10000] ;  /* 0x010000060024783b */ /* 0x000fe20008000200 */
[----:B0-----:R-:W-:Y:S01]  /*4ce0*/  FMUL R8, R9, 1.4426950216293334961 ;  /* 0x3fb8aa3b09087820 */ /* 0x001fe20000400000 */
[----:B------:R-:W-:Y:S08]  /*4cf0*/  MUFU.EX2 R89, R12 ;  /* 0x0000000c00597308 */ /* 0x000ff00000000800 */
[----:B------:R-:W0:Y:S08]  /*4d00*/  MUFU.EX2 R8, R8 ;  /* 0x0000000800087308 */ /* 0x000e300000000800 */
[----:B------:R-:W-:Y:S08]  /*4d10*/  MUFU.EX2 R71, R13 ;  /* 0x0000000d00477308 */ /* 0x000ff00000000800 */
[----:B------:R-:W-:Y:S08]  /*4d20*/  MUFU.EX2 R5, R5 ;  /* 0x0000000500057308 */ /* 0x000ff00000000800 */
[----:B------:R-:W2:Y:S08]  /*4d30*/  MUFU.EX2 R4, R4 ;  /* 0x0000000400047308 */ /* 0x000eb00000000800 */
[----:B------:R-:W-:Y:S08]  /*4d40*/  MUFU.EX2 R6, R6 ;  /* 0x0000000600067308 */ /* 0x000ff00000000800 */
[----:B------:R-:W3:Y:S01]  /*4d50*/  MUFU.EX2 R78, R15 ;  /* 0x0000000f004e7308 */ /* 0x000ee20000000800 */
[----:B------:R-:W-:Y:S01]  /*4d60*/  IMAD.MOV.U32 R9, RZ, RZ, R20 ;  /* 0x000000ffff097224 */ /* 0x000fe200078e0014 */
[----:B------:R-:W-:Y:S01]  /*4d70*/  MOV R83, R32 ;  /* 0x0000002000537202 */ /* 0x000fe20000000f00 */
[----:B------:R-:W-:Y:S01]  /*4d80*/  IMAD.MOV.U32 R82, RZ, RZ, R33 ;  /* 0x000000ffff527224 */ /* 0x000fe200078e0021 */
[----:B0-----:R-:W-:Y:S01]  /*4d90*/  F2FP.BF16.F32.PACK_AB R32, R8, R88 ;  /* 0x000000580820723e */ /* 0x001fe200000010ff */
[----:B------:R-:W-:Y:S01]  /*4da0*/  IMAD.MOV.U32 R97, RZ, RZ, R7 ;  /* 0x000000ffff617224 */ /* 0x000fe200078e0007 */
[----:B------:R-:W-:-:S02]  /*4db0*/  MOV R96, R9 ;  /* 0x0000000900607202 */ /* 0x000fc40000000f00 */
[----:B--2---:R-:W-:Y:S02]  /*4dc0*/  F2FP.BF16.F32.PACK_AB R33, R4, R5 ;  /* 0x000000050421723e */ /* 0x004fe400000010ff */
[----:B------:R-:W-:Y:S02]  /*4dd0*/  F2FP.BF16.F32.PACK_AB R34, R71, R89 ;  /* 0x000000594722723e */ /* 0x000fe400000010ff */
[----:B---3--:R-:W-:-:S07]  /*4de0*/  F2FP.BF16.F32.PACK_AB R35, R78, R6 ;  /* 0x000000064e23723e */ /* 0x008fce00000010ff */
[C---:B------:R-:W-:Y:S08]  /*4df0*/  HMMA.16816.F32.BF16 R108, R32.reuse, R96, R108 ;  /* 0x00000060206c723c */ /* 0x040ff0000004186c */
[----:B-1----:R-:W-:Y:S01]  /*4e00*/  HMMA.16816.F32.BF16 R16, R32, R120, R16 ;  /* 0x000000782010723c */ /* 0x002fe20000041810 */
[----:B------:R-:W-:-:S10]  /*4e10*/  IMAD.MOV.U32 R87, RZ, RZ, R92 ;  /* 0x000000ffff577224 */ /* 0x000fd400078e005c */
[----:B------:R-:W-:Y:S04]  /*4e20*/  STL.64 [R1+0x1e8], R110 ;  /* 0x0001e86e01007387 */ /* 0x000fe80000100a00 */
[----:B------:R-:W-:Y:S04]  /*4e30*/  STL.64 [R1+0x1e0], R108 ;  /* 0x0001e06c01007387 */ /* 0x000fe80000100a00 */
[----:B------:R-:W2:Y:S04]  /*4e40*/  LDL.LU R15, [R1+0xb0] ;  /* 0x0000b000010f7983 */ /* 0x000ea80000300800 */
[----:B------:R-:W3:Y:S01]  /*4e50*/  LDL.LU R14, [R1+0xa4] ;  /* 0x0000a400010e7983 */ /* 0x000ee20000300800 */
[----:B------:R-:W-:-:S03]  /*4e60*/  MOV R99, R93 ;  /* 0x0000005d00637202 */ /* 0x000fc60000000f00 */
[----:B------:R-:W4:Y:S04]  /*4e70*/  LDL.LU R94, [R1+0xa8] ;  /* 0x0000a800015e7983 */ /* 0x000f280000300800 */
[----:B------:R-:W5:Y:S04]  /*4e80*/  LDL.LU R95, [R1+0x88] ;  /* 0x00008800015f7983 */ /* 0x000f680000300800 */
[----:B------:R-:W5:Y:S04]  /*4e90*/  LDL.LU R10, [R1+0x84] ;  /* 0x00008400010a7983 */ /* 0x000f680000300800 */
[----:B------:R-:W5:Y:S04]  /*4ea0*/  LDL.LU R92, [R1+0x8c] ;  /* 0x00008c00015c7983 */ /* 0x000f680000300800 */
[----:B------:R-:W5:Y:S04]  /*4eb0*/  LDL.LU R93, [R1+0x38] ;  /* 0x00003800015d7983 */ /* 0x000f680000300800 */
[----:B------:R-:W5:Y:S04]  /*4ec0*/  LDL.LU R79, [R1+0x90] ;  /* 0x00009000014f7983 */ /* 0x000f680000300800 */
[----:B------:R-:W5:Y:S04]  /*4ed0*/  LDL.LU R96, [R1+0x98] ;  /* 0x0000980001607983 */ /* 0x000f680000300800 */
[----:B------:R-:W5:Y:S04]  /*4ee0*/  LDL.LU R97, [R1+0x3c] ;  /* 0x00003c0001617983 */ /* 0x000f680000300800 */
[----:B------:R-:W5:Y:S04]  /*4ef0*/  LDL.LU R11, [R1+0x48] ;  /* 0x00004800010b7983 */ /* 0x000f680000300800 */
[----:B------:R0:W-:Y:S04]  /*4f00*/  STL.64 [R1+0x1d0], R18 ;  /* 0x0001d01201007387 */ /* 0x0001e80000100a00 */
[----:B------:R-:W1:Y:S04]  /*4f10*/  LDSM.16.M88.4 R108, [R0+UR6+0x12000] ;  /* 0x01200006006c783b */ /* 0x000e680008000200 */
[----:B0-----:R-:W5:Y:S04]  /*4f20*/  LDL.LU R19, [R1+0xac] ;  /* 0x0000ac0001137983 */ /* 0x001f680000300800 */
[----:B------:R-:W-:Y:S04]  /*4f30*/  STL.64 [R1+0x1c8], R16 ;  /* 0x0001c81001007387 */ /* 0x000fe80000100a00 */
[----:B------:R-:W5:Y:S01]  /*4f40*/  LDL.LU R13, [R1+0x94] ;  /* 0x00009400010d7983 */ /* 0x000f620000300800 */
[----:B------:R-:W-:Y:S01]  /*4f50*/  IMAD.MOV.U32 R9, RZ, RZ, R30 ;  /* 0x000000ffff097224 */ /* 0x000fe200078e001e */
[----:B------:R-:W-:Y:S01]  /*4f60*/  MOV R98, R25 ;  /* 0x0000001900627202 */ /* 0x000fe20000000f00 */
[----:B------:R-:W-:-:S02]  /*4f70*/  IMAD.MOV.U32 R7, RZ, RZ, R24 ;  /* 0x000000ffff077224 */ /* 0x000fc400078e0018 */
[----:B------:R-:W-:Y:S02]  /*4f80*/  FADD R9, R9, R99 ;  /* 0x0000006309097221 */ /* 0x000fe40000000000 */
[----:B------:R-:W-:Y:S02]  /*4f90*/  FADD R7, R7, R98 ;  /* 0x0000006207077221 */ /* 0x000fe40000000000 */
[----:B------:R-:W5:Y:S04]  /*4fa0*/  LDL.LU R98, [R1+0x4c] ;  /* 0x00004c0001627983 */ /* 0x000f680000300800 */
[----:B------:R-:W5:Y:S01]  /*4fb0*/  LDL.LU R99, [R1+0xa0] ;  /* 0x0000a00001637983 */ /* 0x000f620000300800 */
[----:B-1----:R-:W-:Y:S01]  /*4fc0*/  HMMA.16816.F32.BF16 R48, R32, R108, R48 ;  /* 0x0000006c2030723c */ /* 0x002fe20000041830 */
[----:B--2---:R-:W-:-:S02]  /*4fd0*/  FADD R7, R15, R7 ;  /* 0x000000070f077221 */ /* 0x004fc40000000000 */
[----:B------:R-:W2:Y:S01]  /*4fe0*/  LDL.LU R15, [R1+0x40] ;  /* 0x00004000010f7983 */ /* 0x000ea20000300800 */
[----:B---3--:R-:W-:-:S03]  /*4ff0*/  FADD R9, R14, R9 ;  /* 0x000000090e097221 */ /* 0x008fc60000000000 */
[----:B------:R-:W3:Y:S01]  /*5000*/  LDL.LU R14, [R1+0x9c] ;  /* 0x00009c00010e7983 */ /* 0x000ee20000300800 */
[----:B----4-:R-:W-:-:S04]  /*5010*/  FADD R9, R94, R9 ;  /* 0x000000095e097221 */ /* 0x010fc80000000000 */
[----:B-----5:R-:W-:-:S04]  /*5020*/  FADD R9, R10, R9 ;  /* 0x000000090a097221 */ /* 0x020fc80000000000 */
[----:B------:R-:W-:Y:S02]  /*5030*/  FADD R9, R79, R9 ;  /* 0x000000094f097221 */ /* 0x000fe40000000000 */
[----:B------:R-:W4:Y:S04]  /*5040*/  LDL.LU R79, [R1+0x44] ;  /* 0x00004400014f7983 */ /* 0x000f280000300800 */
[----:B------:R-:W5:Y:S01]  /*5050*/  LDL.LU R108, [R1+0x50] ;  /* 0x00005000016c7983 */ /* 0x000f620000300800 */
[----:B------:R-:W-:-:S03]  /*5060*/  FADD R9, R13, R9 ;  /* 0x000000090d097221 */ /* 0x000fc60000000000 */
[----:B------:R-:W5:Y:S01]  /*5070*/  LDL.LU R13, [R1+0x54] ;  /* 0x00005400010d7983 */ /* 0x000f620000300800 */
[----:B------:R-:W-:Y:S01]  /*5080*/  IMAD.MOV.U32 R80, RZ, RZ, R28 ;  /* 0x000000ffff507224 */ /* 0x000fe200078e001c */
[----:B------:R-:W-:Y:S02]  /*5090*/  MOV R81, R29 ;  /* 0x0000001d00517202 */ /* 0x000fe40000000f00 */
[----:B------:R-:W-:Y:S02]  /*50a0*/  MOV R86, R31 ;  /* 0x0000001f00567202 */ /* 0x000fe40000000f00 */
[----:B------:R-:W0:Y:S01]  /*50b0*/  LDSM.16.M88.4 R28, [R0+UR6+0x11400] ;  /* 0x01140006001c783b */ /* 0x000e220008000200 */
[----:B------:R-:W-:Y:S01]  /*50c0*/  MOV R69, R22 ;  /* 0x0000001600457202 */ /* 0x000fe20000000f00 */
[----:B------:R-:W-:Y:S02]  /*50d0*/  IMAD.MOV.U32 R68, RZ, RZ, R23 ;  /* 0x000000ffff447224 */ /* 0x000fe400078e0017 */
[----:B------:R-:W1:Y:S01]  /*50e0*/  LDSM.16.M88.4 R20, [R0+UR6+0x10800] ;  /* 0x010800060014783b */ /* 0x000e620008000200 */
[----:B------:R-:W-:-:S02]  /*50f0*/  IMAD.MOV.U32 R124, RZ, RZ, R122 ;  /* 0x000000ffff7c7224 */ /* 0x000fc400078e007a */
[----:B------:R-:W-:Y:S01]  /*5100*/  IMAD.MOV.U32 R125, RZ, RZ, R123 ;  /* 0x000000ffff7d7224 */ /* 0x000fe200078e007b */
[----:B------:R-:W-:Y:S01]  /*5110*/  MOV R70, R38 ;  /* 0x0000002600467202 */ /* 0x000fe20000000f00 */
[----:B------:R-:W1:Y:S01]  /*5120*/  LDSM.16.M88.4 R120, [R0+UR6+0x11800] ;  /* 0x011800060078783b */ /* 0x000e620008000200 */
[----:B------:R-:W-:Y:S02]  /*5130*/  IMAD.MOV.U32 R77, RZ, RZ, R39 ;  /* 0x000000ffff4d7224 */ /* 0x000fe400078e0027 */
[----:B------:R-:W-:Y:S01]  /*5140*/  HMMA.16816.F32.BF16 R36, R32, R36, R80 ;  /* 0x000000242024723c */ /* 0x000fe20000041850 */
[----:B------:R-:W-:-:S04]  /*5150*/  FADD R7, R19, R7 ;  /* 0x0000000713077221 */ /* 0x000fc80000000000 */
[----:B------:R-:W-:Y:S01]  /*5160*/  FADD R7, R95, R7 ;  /* 0x000000075f077221 */ /* 0x000fe20000000000 */
[----:B------:R-:W-:-:S03]  /*5170*/  FFMA R10, R93, UR10, -R3 ;  /* 0x0000000a5d0a7c23 */ /* 0x000fc60008000803 */
[----:B------:R-:W-:Y:S02]  /*5180*/  FADD R7, R92, R7 ;  /* 0x000000075c077221 */ /* 0x000fe40000000000 */
[----:B------:R-:W-:Y:S01]  /*5190*/  LDSM.16.M88.4 R92, [R0+UR6+0x12800] ;  /* 0x01280006005c783b */ /* 0x000fe20008000200 */
[----:B0-----:R-:W-:Y:S03]  /*51a0*/  HMMA.16816.F32.BF16 R80, R32, R28, R116 ;  /* 0x0000001c2050723c */ /* 0x001fe60000041874 */
[----:B------:R-:W-:Y:S01]  /*51b0*/  LDSM.16.M88.4 R116, [R0+UR6+0x12400] ;  /* 0x012400060074783b */ /* 0x000fe20008000200 */
[----:B-1----:R-:W-:Y:S01]  /*51c0*/  IMAD.MOV.U32 R76, RZ, RZ, R23 ;  /* 0x000000ffff4c7224 */ /* 0x002fe200078e0017 */
[----:B------:R-:W-:-:S03]  /*51d0*/  MOV R12, R22 ;  /* 0x00000016000c7202 */ /* 0x000fc60000000f00 */
[----:B------:R-:W-:Y:S01]  /*51e0*/  HMMA.16816.F32.BF16 R24, R32, R20, R112 ;  /* 0x000000142018723c */ /* 0x000fe20000041870 */
[----:B------:R-:W0:Y:S04]  /*51f0*/  LDSM.16.M88.4 R20, [R0+UR6+0x11000] ;  /* 0x011000060014783b */ /* 0x000e280008000200 */
[----:B------:R-:W1:Y:S01]  /*5200*/  LDSM.16.M88.4 R112, [R0+UR6+0x11c00] ;  /* 0x011c00060070783b */ /* 0x000e620008000200 */
[----:B------:R-:W-:-:S04]  /*5210*/  FMUL R10, R10, 1.4426950216293334961 ;  /* 0x3fb8aa3b0a0a7820 */ /* 0x000fc80000400000 */
[----:B------:R0:W0:Y:S01]  /*5220*/  MUFU.EX2 R18, R10 ;  /* 0x0000000a00127308 */ /* 0x0000220000000800 */
[----:B------:R-:W-:Y:S01]  /*5230*/  FADD R7, R96, R7 ;  /* 0x0000000760077221 */ /* 0x000fe20000000000 */
[----:B0-----:R-:W-:-:S04]  /*5240*/  FFMA R10, R11, UR10, -R3 ;  /* 0x0000000a0b0a7c23 */ /* 0x001fc80008000803 */
[----:B------:R-:W-:Y:S01]  /*5250*/  FMUL R11, R10, 1.4426950216293334961 ;  /* 0x3fb8aa3b0a0b7820 */ /* 0x000fe20000400000 */
[----:B------:R-:W-:Y:S01]  /*5260*/  FFMA R10, R98, UR10, -R3 ;  /* 0x0000000a620a7c23 */ /* 0x000fe20008000803 */
[----:B------:R-:W-:Y:S01]  /*5270*/  HMMA.16816.F32.BF16 R40, R32, R120, R40 ;  /* 0x000000782028723c */ /* 0x000fe20000041828 */
[----:B------:R-:W-:Y:S01]  /*5280*/  IMAD.MOV.U32 R91, RZ, RZ, R111 ;  /* 0x000000ffff5b7224 */ /* 0x000fe200078e006f */
[----:B------:R-:W-:Y:S01]  /*5290*/  MOV R90, R110 ;  /* 0x0000006e005a7202 */ /* 0x000fe20000000f00 */
[----:B------:R-:W-:Y:S01]  /*52a0*/  FMUL R120, R10, 1.4426950216293334961 ;  /* 0x3fb8aa3b0a787820 */ /* 0x000fe20000400000 */
[----:B------:R-:W-:Y:S01]  /*52b0*/  FADD R7, R99, R7 ;  /* 0x0000000763077221 */ /* 0x000fe20000000000 */
[----:B------:R-:W-:Y:S01]  /*52c0*/  IMAD.MOV.U32 R109, RZ, RZ, R71 ;  /* 0x000000ffff6d7224 */ /* 0x000fe200078e0047 */
[----:B------:R-:W-:Y:S01]  /*52d0*/  MOV R110, R69 ;  /* 0x00000045006e7202 */ /* 0x000fe20000000f00 */
[----:B------:R-:W-:Y:S01]  /*52e0*/  IMAD.MOV.U32 R111, RZ, RZ, R68 ;  /* 0x000000ffff6f7224 */ /* 0x000fe200078e0044 */
[----:B------:R-:W0:Y:S01]  /*52f0*/  MUFU.EX2 R11, R11 ;  /* 0x0000000b000b7308 */ /* 0x000e220000000800 */
[----:B------:R-:W-:Y:S01]  /*5300*/  IMAD.MOV.U32 R28, RZ, RZ, R78 ;  /* 0x000000ffff1c7224 */ /* 0x000fe200078e004e */
[----:B------:R-:W-:Y:S01]  /*5310*/  MOV R19, R76 ;  /* 0x0000004c00137202 */ /* 0x000fe20000000f00 */
[----:B------:R-:W-:-:S02]  /*5320*/  FFMA R121, R97, UR10, -R3 ;  /* 0x0000000a61797c23 */ /* 0x000fc40008000803 */
[----:B------:R-:W0:Y:S01]  /*5330*/  LDSM.16.M88.4 R96, [R0+UR6+0x13000] ;  /* 0x013000060060783b */ /* 0x000e220008000200 */
[----:B------:R-:W-:Y:S01]  /*5340*/  HMMA.16816.F32.BF16 R84, R32, R20, R84 ;  /* 0x000000142054723c */ /* 0x000fe20000041854 */
[----:B-1----:R-:W-:Y:S01]  /*5350*/  IMAD.MOV.U32 R17, RZ, RZ, R114 ;  /* 0x000000ffff117224 */ /* 0x002fe200078e0072 */
[----:B------:R-:W-:-:S06]  /*5360*/  MOV R16, R115 ;  /* 0x0000007300107202 */ /* 0x000fcc0000000f00 */
[C---:B------:R-:W-:Y:S01]  /*5370*/  HMMA.16816.F32.BF16 R44, R32.reuse, R112, R44 ;  /* 0x00000070202c723c */ /* 0x040fe2000004182c */
[----:B------:R-:W-:Y:S01]  /*5380*/  LDSM.16.M88.4 R112, [R0+UR6+0x12c00] ;  /* 0x012c00060070783b */ /* 0x000fe20008000200 */
[----:B------:R-:W-:Y:S01]  /*5390*/  FMUL R121, R121, 1.4426950216293334961 ;  /* 0x3fb8aa3b79797820 */ /* 0x000fe20000400000 */
[----:B------:R-:W-:Y:S08]  /*53a0*/  MUFU.EX2 R120, R120 ;  /* 0x0000007800787308 */ /* 0x000ff00000000800 */
[----:B------:R-:W-:Y:S01]  /*53b0*/  MUFU.EX2 R121, R121 ;  /* 0x0000007900797308 */ /* 0x000fe20000000800 */
[----:B0-----:R-:W-:Y:S01]  /*53c0*/  HMMA.16816.F32.BF16 R52, R32, R96, R52 ;  /* 0x000000602034723c */ /* 0x001fe20000041834 */
[----:B--2---:R-:W-:Y:S01]  /*53d0*/  FFMA R10, R15, UR10, -R2 ;  /* 0x0000000a0f0a7c23 */ /* 0x004fe20008000802 */
[----:B------:R-:W-:-:S06]  /*53e0*/  MOV R15, R70 ;  /* 0x00000046000f7202 */ /* 0x000fcc0000000f00 */
[----:B------:R-:W-:Y:S01]  /*53f0*/  HMMA.16816.F32.BF16 R68, R32, R116, R64 ;  /* 0x000000742044723c */ /* 0x000fe20000041840 */
[----:B------:R-:W-:Y:S01]  /*5400*/  MOV R64, R18 ;  /* 0x0000001200407202 */ /* 0x000fe20000000f00 */
[----:B------:R-:W-:Y:S02]  /*5410*/  IMAD.MOV.U32 R18, RZ, RZ, R12 ;  /* 0x000000ffff127224 */ /* 0x000fe400078e000c */
[----:B------:R-:W-:Y:S01]  /*5420*/  FADD R12, R88, R7 ;  /* 0x00000007580c7221 */ /* 0x000fe20000000000 */
[----:B---3--:R-:W-:-:S03]  /*5430*/  FADD R9, R14, R9 ;  /* 0x000000090e097221 */ /* 0x008fc60000000000 */
[----:B------:R-:W-:Y:S01]  /*5440*/  FADD R12, R8, R12 ;  /* 0x0000000c080c7221 */ /* 0x000fe20000000000 */
[----:B------:R-:W-:Y:S01]  /*5450*/  FADD R9, R5, R9 ;  /* 0x0000000905097221 */ /* 0x000fe20000000000 */
[----:B------:R-:W-:Y:S02]  /*5460*/  IMAD.MOV.U32 R14, RZ, RZ, R77 ;  /* 0x000000ffff0e7224 */ /* 0x000fe400078e004d */
[----:B------:R-:W-:Y:S01]  /*5470*/  FMUL R10, R10, 1.4426950216293334961 ;  /* 0x3fb8aa3b0a0a7820 */ /* 0x000fe20000400000 */
[----:B------:R-:W-:Y:S01]  /*5480*/  FADD R12, R89, R12 ;  /* 0x0000000c590c7221 */ /* 0x000fe20000000000 */
[----:B------:R-:W-:Y:S01]  /*5490*/  FADD R9, R4, R9 ;  /* 0x0000000904097221 */ /* 0x000fe20000000000 */
[----:B------:R-:W-:Y:S01]  /*54a0*/  IMAD.MOV.U32 R117, RZ, RZ, R91 ;  /* 0x000000ffff757224 */ /* 0x000fe200078e005b */
[----:B------:R-:W-:Y:S01]  /*54b0*/  MOV R116, R90 ;  /* 0x0000005a00747202 */ /* 0x000fe20000000f00 */
[----:B------:R-:W-:Y:S01]  /*54c0*/  FADD R21, R109, R12 ;  /* 0x0000000c6d157221 */ /* 0x000fe20000000000 */
[----:B------:R-:W0:Y:S01]  /*54d0*/  LDSM.16.M88.4 R88, [R0+UR6+0x13400] ;  /* 0x013400060058783b */ /* 0x000e220008000200 */
[----:B------:R-:W-:Y:S01]  /*54e0*/  MOV R109, R111 ;  /* 0x0000006f006d7202 */ /* 0x000fe20000000f00 */
[----:B------:R1:W2:Y:S01]  /*54f0*/  MUFU.EX2 R66, R10 ;  /* 0x0000000a00427308 */ /* 0x0002a20000000800 */
[----:B------:R-:W-:Y:S01]  /*5500*/  FADD R20, R6, R9 ;  /* 0x0000000906147221 */ /* 0x000fe20000000000 */
[----:B------:R-:W-:Y:S01]  /*5510*/  MOV R111, R14 ;  /* 0x0000000e006f7202 */ /* 0x000fe20000000f00 */
[----:B----4-:R-:W-:-:S02]  /*5520*/  FFMA R7, R79, UR10, -R2 ;  /* 0x0000000a4f077c23 */ /* 0x010fc40008000802 */
[----:B------:R-:W-:Y:S01]  /*5530*/  HMMA.16816.F32.BF16 R76, R32, R92, R56 ;  /* 0x0000005c204c723c */ /* 0x000fe20000041838 */
[----:B-----5:R-:W-:Y:S01]  /*5540*/  FFMA R29, R108, UR10, -R2 ;  /* 0x0000000a6c1d7c23 */ /* 0x020fe20008000802 */
[----:B------:R-:W-:Y:S01]  /*5550*/  IMAD.MOV.U32 R108, RZ, RZ, R110 ;  /* 0x000000ffff6c7224 */ /* 0x000fe200078e006e */
[----:B------:R-:W-:Y:S01]  /*5560*/  MOV R93, R11 ;  /* 0x0000000b005d7202 */ /* 0x000fe20000000f00 */
[----:B------:R-:W-:Y:S01]  /*5570*/  IMAD.MOV.U32 R110, RZ, RZ, R15 ;  /* 0x000000ffff6e7224 */ /* 0x000fe200078e000f */
[----:B-1----:R-:W1:Y:S01]  /*5580*/  LDSM.16.M88.4 R8, [R0+UR6+0x13800] ;  /* 0x013800060008783b */ /* 0x002e620008000200 */
[----:B------:R-:W-:Y:S01]  /*5590*/  FMUL R7, R7, 1.4426950216293334961 ;  /* 0x3fb8aa3b07077820 */ /* 0x000fe20000400000 */
[----:B------:R-:W-:-:S03]  /*55a0*/  FMUL R29, R29, 1.4426950216293334961 ;  /* 0x3fb8aa3b1d1d7820 */ /* 0x000fc60000400000 */
[----:B------:R-:W3:Y:S01]  /*55b0*/  MUFU.EX2 R65, R7 ;  /* 0x0000000700417308 */ /* 0x000ee20000000800 */
[----:B------:R-:W-:Y:S01]  /*55c0*/  FADD R20, R28, R20 ;  /* 0x000000141c147221 */ /* 0x000fe20000000000 */
[----:B------:R-:W-:-:S04]  /*55d0*/  FFMA R13, R13, UR10, -R2 ;  /* 0x0000000a0d0d7c23 */ /* 0x000fc80008000802 */
[----:B------:R-:W-:Y:S02]  /*55e0*/  FMUL R67, R13, 1.4426950216293334961 ;  /* 0x3fb8aa3b0d437820 */ /* 0x000fe40000400000 */
[----:B------:R4:W5:Y:S01]  /*55f0*/  LDSM.16.M88.4 R12, [R0+UR6+0x13c00] ;  /* 0x013c0006000c783b */ /* 0x0009620008000200 */
[----:B------:R-:W4:Y:S01]  /*5600*/  MUFU.EX2 R29, R29 ;  /* 0x0000001d001d7308 */ /* 0x000f220000000800 */
[----:B--2---:R-:W-:-:S07]  /*5610*/  FADD R20, R66, R20 ;  /* 0x0000001442147221 */ /* 0x004fce0000000000 */
[----:B------:R-:W2:Y:S01]  /*5620*/  MUFU.EX2 R67, R67 ;  /* 0x0000004300437308 */ /* 0x000ea20000000800 */
[C---:B---3--:R-:W-:Y:S01]  /*5630*/  FADD R20, R65.reuse, R20 ;  /* 0x0000001441147221 */ /* 0x048fe20000000000 */
[----:B------:R-:W-:Y:S01]  /*5640*/  FADD R21, R64, R21 ;  /* 0x0000001540157221 */ /* 0x000fe20000000000 */
[----:B------:R-:W-:Y:S02]  /*5650*/  F2FP.BF16.F32.PACK_AB R65, R65, R66 ;  /* 0x000000424141723e */ /* 0x000fe400000010ff */
[----:B----4-:R-:W-:Y:S01]  /*5660*/  FADD R0, R29, R20 ;  /* 0x000000141d007221 */ /* 0x010fe20000000000 */
[----:B------:R-:W-:Y:S02]  /*5670*/  F2FP.BF16.F32.PACK_AB R64, R121, R64 ;  /* 0x000000407940723e */ /* 0x000fe400000010ff */
[----:B------:R-:W-:Y:S01]  /*5680*/  F2FP.BF16.F32.PACK_AB R66, R120, R93 ;  /* 0x0000005d7842723e */ /* 0x000fe200000010ff */
[C---:B--2---:R-:W-:Y:S01]  /*5690*/  FADD R0, R67.reuse, R0 ;  /* 0x0000000043007221 */ /* 0x044fe20000000000 */
[----:B------:R-:W-:Y:S01]  /*56a0*/  F2FP.BF16.F32.PACK_AB R67, R67, R29 ;  /* 0x0000001d4343723e */ /* 0x000fe200000010ff */
[C---:B0-----:R-:W-:Y:S01]  /*56b0*/  HMMA.16816.F32.BF16 R56, R32.reuse, R88, R100 ;  /* 0x000000582038723c */ /* 0x041fe20000041864 */
[----:B------:R-:W-:Y:S01]  /*56c0*/  IMAD.MOV.U32 R102, RZ, RZ, R116 ;  /* 0x000000ffff667224 */ /* 0x000fe200078e0074 */
[----:B------:R-:W-:Y:S01]  /*56d0*/  MOV R103, R117 ;  /* 0x0000007500677202 */ /* 0x000fe20000000f00 */
[----:B------:R-:W2:Y:S04]  /*56e0*/  LDL.LU R116, [R1+0x7c] ;  /* 0x00007c0001747983 */ /* 0x000ea80000300800 */
[----:B------:R-:W3:Y:S01]  /*56f0*/  LDL.LU R117, [R1+0x78] ;  /* 0x0000780001757983 */ /* 0x000ee20000300800 */
[C---:B------:R-:W-:Y:S08]  /*5700*/  HMMA.16816.F32.BF16 R4, R32.reuse, R112, R72 ;  /* 0x000000702004723c */ /* 0x040ff00000041848 */
[C---:B-1----:R-:W-:Y:S08]  /*5710*/  HMMA.16816.F32.BF16 R60, R32.reuse, R8, R60 ;  /* 0x00000008203c723c */ /* 0x042ff0000004183c */
[----:B-----5:R-:W-:Y:S01]  /*5720*/  HMMA.16816.F32.BF16 R72, R32, R12, R104 ;  /* 0x0000000c2048723c */ /* 0x020fe20000041868 */
[----:B------:R-:W-:Y:S01]  /*5730*/  IMAD.MOV.U32 R34, RZ, RZ, R108 ;  /* 0x000000ffff227224 */ /* 0x000fe200078e006c */
[----:B------:R-:W-:-:S06]  /*5740*/  MOV R35, R109 ;  /* 0x0000006d00237202 */ /* 0x000fcc0000000f00 */
[C---:B------:R-:W-:Y:S01]  /*5750*/  HMMA.16816.F32.BF16 R36, R64.reuse, R110, R36 ;  /* 0x0000006e4024723c */ /* 0x040fe20000041824 */
[----:B------:R-:W4:Y:S04]  /*5760*/  LDL.LU.64 R110, [R1+0x1e8] ;  /* 0x0001e800016e7983 */ /* 0x000f280000300a00 */
[----:B------:R-:W4:Y:S01]  /*5770*/  LDL.LU.64 R108, [R1+0x1e0] ;  /* 0x0001e000016c7983 */ /* 0x000f220000300a00 */
[----:B------:R-:W-:Y:S01]  /*5780*/  IMAD.MOV.U32 R106, RZ, RZ, R17 ;  /* 0x000000ffff6a7224 */ /* 0x000fe200078e0011 */
[----:B------:R-:W-:Y:S01]  /*5790*/  MOV R107, R16 ;  /* 0x00000010006b7202 */ /* 0x000fe20000000f00 */
[----:B------:R-:W-:Y:S01]  /*57a0*/  HMMA.16816.F32.BF16 R24, R64, R18, R24 ;  /* 0x000000124018723c */ /* 0x000fe20000041818 */
[----:B------:R-:W-:Y:S01]  /*57b0*/  FADD R21, R121, R21 ;  /* 0x0000001579157221 */ /* 0x000fe20000000000 */
[----:B------:R-:W0:Y:S03]  /*57c0*/  SHFL.BFLY PT, R28, R0, 0x2, 0x1f ;  /* 0x0c401f00001c7f89 */ /* 0x000e2600000e0000 */
[----:B------:R-:W-:-:S04]  /*57d0*/  FADD R21, R93, R21 ;  /* 0x000000155d157221 */ /* 0x000fc80000000000 */
[----:B------:R-:W-:-:S05]  /*57e0*/  FADD R20, R120, R21 ;  /* 0x0000001578147221 */ /* 0x000fca0000000000 */
[----:B------:R-:W1:Y:S01]  /*57f0*/  SHFL.BFLY PT, R21, R20, 0x2, 0x1f ;  /* 0x0c401f0014157f89 */ /* 0x000e6200000e0000 */
[----:B------:R-:W-:Y:S01]  /*5800*/  HMMA.16816.F32.BF16 R52, R64, R98, R52 ;  /* 0x000000624034723c */ /* 0x000fe20000041834 */
[----:B0-----:R-:W-:-:S07]  /*5810*/  FADD R0, R0, R28 ;  /* 0x0000001c00007221 */ /* 0x001fce0000000000 */
[C---:B------:R-:W-:Y:S08]  /*5820*/  HMMA.16816.F32.BF16 R28, R64.reuse, R30, R80 ;  /* 0x0000001e401c723c */ /* 0x040ff00000041850 */
[C---:B----4-:R-:W-:Y:S01]  /*5830*/  HMMA.16816.F32.BF16 R32, R64.reuse, R34, R108 ;  /* 0x000000224020723c */ /* 0x050fe2000004186c */
[----:B------:R-:W-:Y:S01]  /*5840*/  IMAD.MOV.U32 R110, RZ, RZ, R124 ;  /* 0x000000ffff6e7224 */ /* 0x000fe200078e007c */
[----:B------:R-:W-:Y:S01]  /*5850*/  MOV R111, R125 ;  /* 0x0000007d006f7202 */ /* 0x000fe20000000f00 */
[----:B------:R-:W4:Y:S04]  /*5860*/  LDL.LU R124, [R1+0x1dc] ;  /* 0x0001dc00017c7983 */ /* 0x000f280000300800 */
[----:B------:R-:W5:Y:S04]  /*5870*/  LDL.LU R125, [R1+0x1d8] ;  /* 0x0001d800017d7983 */ /* 0x000f680000300800 */
[----:B------:R-:W2:Y:S04]  /*5880*/  LDL.LU.64 R18, [R1+0x1d0] ;  /* 0x0001d00001127983 */ /* 0x000ea80000300a00 */
[----:B------:R-:W2:Y:S04]  /*5890*/  LDL.LU.64 R16, [R1+0x1c8] ;  /* 0x0001c80001107983 */ /* 0x000ea80000300a00 */
[----:B------:R-:W2:Y:S04]  /*58a0*/  LDL.LU R92, [R1+0xbc] ;  /* 0x0000bc00015c7983 */ /* 0x000ea80000300800 */
[----:B------:R-:W3:Y:S04]  /*58b0*/  LDL.LU R89, [R1+0xb8] ;  /* 0x0000b80001597983 */ /* 0x000ee80000300800 */
[----:B------:R-:W4:Y:S04]  /*58c0*/  LDL R88, [R1+0x1c0] ;  /* 0x0001c00001587983 */ /* 0x000f280000100800 */
[----:B------:R-:W5:Y:S01]  /*58d0*/  LDL R13, [R1+0xb4] ;  /* 0x0000b400010d7983 */ /* 0x000f620000100800 */
[----:B------:R-:W-:Y:S01]  /*58e0*/  HMMA.16816.F32.BF16 R80, R64, R118, R68 ;  /* 0x000000764050723c */ /* 0x000fe20000041844 */
[----:B-1----:R-:W-:-:S02]  /*58f0*/  FADD R8, R20, R21 ;  /* 0x0000001514087221 */ /* 0x002fc40000000000 */
[----:B------:R-:W-:Y:S04]  /*5900*/  SHFL.BFLY PT, R9, R0, 0x1, 0x1f ;  /* 0x0c201f0000097f89 */ /* 0x000fe800000e0000 */
[----:B------:R-:W0:Y:S01]  /*5910*/  SHFL.BFLY PT, R12, R8, 0x1, 0x1f ;  /* 0x0c201f00080c7f89 */ /* 0x000e2200000e0000 */
[C---:B------:R-:W-:Y:S08]  /*5920*/  HMMA.16816.F32.BF16 R68, R64.reuse, R94, R76 ;  /* 0x0000005e4044723c */ /* 0x040ff0000004184c */
[C---:B------:R-:W-:Y:S03]  /*5930*/  HMMA.16816.F32.BF16 R76, R64.reuse, R90, R56 ;  /* 0x0000005a404c723c */ /* 0x040fe60000041838 */
[----:B------:R-:W-:Y:S04]  /*5940*/  STL.64 [R1+0x8], R80 ;  /* 0x0000085001007387 */ /* 0x000fe80000100a00 */
[----:B------:R-:W-:Y:S01]  /*5950*/  STL.64 [R1+0x10], R82 ;  /* 0x0000105201007387 */ /* 0x000fe20000100a00 */
[C---:B------:R-:W-:Y:S03]  /*5960*/  HMMA.16816.F32.BF16 R56, R64.reuse, R10, R60 ;  /* 0x0000000a4038723c */ /* 0x040fe6000004183c */
[----:B------:R-:W-:Y:S04]  /*5970*/  STL.64 [R1+0x18], R52 ;  /* 0x0000183401007387 */ /* 0x000fe80000100a00 */
[----:B------:R1:W-:Y:S02]  /*5980*/  STL.64 [R1+0x20], R54 ;  /* 0x0000203601007387 */ /* 0x0003e40000100a00 */
[C---:B-1----:R-:W-:Y:S01]  /*5990*/  HMMA.16816.F32.BF16 R52, R64.reuse, R14, R72 ;  /* 0x0000000e4034723c */ /* 0x042fe20000041848 */
[----:B0-----:R-:W-:Y:S01]  /*59a0*/  FADD R12, R8, R12 ;  /* 0x0000000c080c7221 */ /* 0x001fe20000000000 */
[----:B------:R-:W-:Y:S01]  /*59b0*/  FADD R9, R0, R9 ;  /* 0x0000000900097221 */ /* 0x000fe20000000000 */
[----:B------:R1:W-:Y:S04]  /*59c0*/  STL.64 [R1+0x68], R76 ;  /* 0x0000684c01007387 */ /* 0x0003e80000100a00 */
[----:B------:R1:W-:Y:S04]  /*59d0*/  STL.64 [R1+0x70], R78 ;  /* 0x0000704e01007387 */ /* 0x0003e80000100a00 */
[----:B------:R1:W-:Y:S04]  /*59e0*/  STL.64 [R1+0x58], R56 ;  /* 0x0000583801007387 */ /* 0x0003e80000100a00 */
[----:B------:R1:W-:Y:S04]  /*59f0*/  STL.64 [R1+0x60], R58 ;  /* 0x0000603a01007387 */ /* 0x0003e80000100a00 */
[----:B------:R1:W-:Y:S04]  /*5a00*/  STL.64 [R1+0x28], R52 ;  /* 0x0000283401007387 */ /* 0x0003e80000100a00 */
[----:B------:R1:W-:Y:S01]  /*5a10*/  STL.64 [R1+0x30], R54 ;  /* 0x0000303601007387 */ /* 0x0003e20000100a00 */
[----:B------:R-:W-:Y:S01]  /*5a20*/  HMMA.16816.F32.BF16 R20, R64, R22, R84 ;  /* 0x000000164014723c */ /* 0x000fe20000041854 */
[----:B------:R-:W-:-:S07]  /*5a30*/  UIADD3 UR4, UPT, UPT, UR4, 0x40, URZ ;  /* 0x0000004004047890 */ /* 0x000fce000fffe0ff */
[----:B------:R-:W-:Y:S01]  /*5a40*/  HMMA.16816.F32.BF16 R40, R64, R122, R40 ;  /* 0x0000007a4028723c */ /* 0x000fe20000041828 */
[----:B------:R-:W-:-:S07]  /*5a50*/  UISETP.GE.AND UP0, UPT, UR4, UR5, UPT ;  /* 0x000000050400728c */ /* 0x000fce000bf06270 */
[C---:B------:R-:W-:Y:S08]  /*5a60*/  HMMA.16816.F32.BF16 R44, R64.reuse, R106, R44 ;  /* 0x0000006a402c723c */ /* 0x040ff0000004182c */
[C---:B------:R-:W-:Y:S08]  /*5a70*/  HMMA.16816.F32.BF16 R48, R64.reuse, R102, R48 ;  /* 0x000000664030723c */ /* 0x040ff00000041830 */
[----:B------:R-:W-:Y:S01]  /*5a80*/  HMMA.16816.F32.BF16 R4, R64, R114, R4 ;  /* 0x000000724004723c */ /* 0x000fe20000041804 */
[----:B--2---:R-:W-:Y:S01]  /*5a90*/  FFMA R92, R116, R92, R12 ;  /* 0x0000005c745c7223 */ /* 0x004fe2000000000c */
[----:B---3--:R-:W-:-:S04]  /*5aa0*/  FFMA R89, R117, R89, R9 ;  /* 0x0000005975597223 */ /* 0x008fc80000000009 */
[----:B------:R1:W-:Y:S04]  /*5ab0*/  STL [R1+0xbc], R92 ;  /* 0x0000bc5c01007387 */ /* 0x0003e80000100800 */
[----:B------:R1:W-:Y:S01]  /*5ac0*/  STL [R1+0xb8], R89 ;  /* 0x0000b85901007387 */ /* 0x0003e20000100800 */
[----:B------:R-:W-:Y:S03]  /*5ad0*/  HMMA.16816.F32.BF16 R16, R64, R110, R16 ;  /* 0x0000006e4010723c */ /* 0x000fe60000041810 */
[----:B------:R1:W-:Y:S04]  /*5ae0*/  STL [R1], R3 ;  /* 0x0000000301007387 */ /* 0x0003e80000100800 */
[----:B------:R1:W-:Y:S01]  /*5af0*/  STL [R1+0x4], R2 ;  /* 0x0000040201007387 */ /* 0x0003e20000100800 */
[----:B----4-:R-:W-:Y:S01]  /*5b00*/  IMAD R124, R88, 0x40, R124 ;  /* 0x00000040587c7824 */ /* 0x010fe200078e027c */
[----:B-----5:R-:W-:Y:S01]  /*5b10*/  LEA R125, R13, R125, 0x6 ;  /* 0x0000007d0d7d7211 */ /* 0x020fe200078e30ff */
[----:B------:R-:W-:Y:S10]  /*5b20*/  BRA.U !UP0, `(.L_x_1) ;  /* 0xffffffcd08007547 */ /* 0x000ff4000b83ffff */
.L_x_0:
[----:B------:R-:W2:Y:S01]  /*5b30*/  LDL.LU R83, [R1+0x5c] ;  /* 0x00005c0001537983 */ /* 0x000ea20000300800 */
[----:B------:R-:W0:Y:S01]  /*5b40*/  S2R R0, SR_TID.X ;  /* 0x0000000000007919 */ /* 0x000e220000002100 */
[----:B-1----:R-:W-:Y:S02]  /*5b50*/  IMAD.MOV.U32 R56, RZ, RZ, R50 ;  /* 0x000000ffff387224 */ /* 0x002fe400078e0032 */
[----:B------:R-:W-:Y:S01]  /*5b60*/  IMAD.MOV.U32 R59, RZ, RZ, R31 ;  /* 0x000000ffff3b7224 */ /* 0x000fe200078e001f */
[----:B------:R-:W3:Y:S01]  /*5b70*/  LDL.LU R86, [R1+0x60] ;  /* 0x0000600001567983 */ /* 0x000ee20000300800 */
[----:B------:R-:W-:Y:S01]  /*5b80*/  MOV R52, R18 ;  /* 0x0000001200347202 */ /* 0x000fe20000000f00 */
[----:B------:R-:W-:Y:S01]  /*5b90*/  IMAD.MOV.U32 R55, RZ, RZ, R23 ;  /* 0x000000ffff377224 */ /* 0x000fe200078e0017 */
[----:B------:R-:W-:Y:S01]  /*5ba0*/  MOV R62, R46 ;  /* 0x0000002e003e7202 */ /* 0x000fe20000000f00 */
[----:B------:R-:W4:Y:S01]  /*5bb0*/  LDL.LU R85, [R1+0x64] ;  /* 0x0000640001557983 */ /* 0x000f220000300800 */
[----:B------:R-:W-:-:S02]  /*5bc0*/  MOV R54, R51 ;  /* 0x0000003300367202 */ /* 0x000fc40000000f00 */
[----:B------:R-:W-:Y:S01]  /*5bd0*/  MOV R11, R34 ;  /* 0x00000022000b7202 */ /* 0x000fe20000000f00 */
[----:B------:R-:W5:Y:S01]  /*5be0*/  LDL.LU R81, [R1+0x58] ;  /* 0x0000580001517983 */ /* 0x000f620000300800 */
[----:B------:R-:W-:Y:S02]  /*5bf0*/  MOV R9, R32 ;  /* 0x0000002000097202 */ /* 0x000fe40000000f00 */
[----:B------:R-:W-:Y:S01]  /*5c00*/  MOV R57, R30 ;  /* 0x0000001e00397202 */ /* 0x000fe20000000f00 */
[----:B------:R-:W2:Y:S01]  /*5c10*/  LDL.LU R79, [R1+0x6c] ;  /* 0x00006c00014f7983 */ /* 0x000ea20000300800 */
[----:B------:R-:W-:Y:S01]  /*5c20*/  MOV R15, R44 ;  /* 0x0000002c000f7202 */ /* 0x000fe20000000f00 */
[----:B------:R-:W-:Y:S01]  /*5c30*/  IMAD.MOV.U32 R8, RZ, RZ, R39 ;  /* 0x000000ffff087224 */ /* 0x000fe200078e0027 */
[----:B------:R-:W-:Y:S01]  /*5c40*/  MOV R64, R42 ;  /* 0x0000002a00407202 */ /* 0x000fe20000000f00 */
[----:B------:R-:W2:Y:S01]  /*5c50*/  LDL.LU R76, [R1+0x70] ;  /* 0x00007000014c7983 */ /* 0x000ea20000300800 */
[----:B------:R-:W-:-:S02]  /*5c60*/  IMAD.MOV.U32 R10, RZ, RZ, R33 ;  /* 0x000000ffff0a7224 */ /* 0x000fc400078e0021 */
[----:B------:R-:W-:Y:S01]  /*5c70*/  IMAD.MOV.U32 R12, RZ, RZ, R35 ;  /* 0x000000ffff0c7224 */ /* 0x000fe200078e0023 */
[----:B------:R-:W2:Y:S01]  /*5c80*/  LDL.LU R58, [R1+0x74] ;  /* 0x00007400013a7983 */ /* 0x000ea20000300800 */
[----:B------:R-:W-:Y:S01]  /*5c90*/  MOV R13, R40 ;  /* 0x00000028000d7202 */ /* 0x000fe20000000f00 */
[----:B------:R-:W-:Y:S01]  /*5ca0*/  IMAD.MOV.U32 R63, RZ, RZ, R43 ;  /* 0x000000ffff3f7224 */ /* 0x000fe200078e002b */
[----:B------:R-:W1:Y:S01]  /*5cb0*/  LDCU.64 UR4, c[0x0][0x3e0] ;  /* 0x00007c00ff0477ac */ /* 0x000e620008000a00 */
[----:B------:R-:W2:Y:S04]  /*5cc0*/  LDL.LU R77, [R1+0x68] ;  /* 0x00006800014d7983 */ /* 0x000ea80000300800 */
[----:B------:R-:W2:Y:S04]  /*5cd0*/  LDL.LU R67, [R1+0x1c] ;  /* 0x00001c0001437983 */ /* 0x000ea80000300800 */
[----:B------:R-:W2:Y:S04]  /*5ce0*/  LDL.LU R80, [R1+0x20] ;  /* 0x0000200001507983 */ /* 0x000ea80000300800 */
[----:B------:R-:W2:Y:S04]  /*5cf0*/  LDL.LU R78, [R1+0x24] ;  /* 0x00002400014e7983 */ /* 0x000ea80000300800 */
[----:B------:R-:W2:Y:S04]  /*5d00*/  LDL.LU R66, [R1+0x18] ;  /* 0x0000180001427983 */ /* 0x000ea80000300800 */
[----:B------:R-:W2:Y:S04]  /*5d10*/  LDL.LU R61, [R1+0x2c] ;  /* 0x00002c00013d7983 */ /* 0x000ea80000300800 */
[----:B------:R-:W2:Y:S04]  /*5d20*/  LDL.LU R60, [R1+0x30] ;  /* 0x00003000013c7983 */ /* 0x000ea80000300800 */
[----:B------:R-:W2:Y:S04]  /*5d30*/  LDL.LU R65, [R1+0x34] ;  /* 0x0000340001417983 */ /* 0x000ea80000300800 */
[----:B------:R-:W5:Y:S04]  /*5d40*/  LDL.LU R72, [R1+0x28] ;  /* 0x0000280001487983 */ /* 0x000f680000300800 */
[----:B------:R-:W5:Y:S04]  /*5d50*/  LDL.LU R73, [R1+0xb8] ;  /* 0x0000b80001497983 */ /* 0x000f680000300800 */
[----:B------:R-:W5:Y:S04]  /*5d60*/  LDL.LU R74, [R1+0xbc] ;  /* 0x0000bc00014a7983 */ /* 0x000f680000300800 */
[----:B------:R-:W5:Y:S04]  /*5d70*/  LDL.LU R82, [R1+0xc] ;  /* 0x00000c0001527983 */ /* 0x000f680000300800 */
[----:B------:R-:W5:Y:S04]  /*5d80*/  LDL.LU R53, [R1+0x10] ;  /* 0x0000100001357983 */ /* 0x000f680000300800 */
[----:B------:R-:W5:Y:S04]  /*5d90*/  LDL.LU R75, [R1+0x14] ;  /* 0x00001400014b7983 */ /* 0x000f680000300800 */
[----:B------:R-:W5:Y:S01]  /*5da0*/  LDL.LU R84, [R1+0x8] ;  /* 0x0000080001547983 */ /* 0x000f620000300800 */
[----:B------:R-:W-:Y:S01]  /*5db0*/  IMAD.MOV.U32 R18, RZ, RZ, R45 ;  /* 0x000000ffff127224 */ /* 0x000fe200078e002d */
[----:B------:R-:W-:Y:S01]  /*5dc0*/  MOV R45, R70 ;  /* 0x00000046002d7202 */ /* 0x000fe20000000f00 */
[----:B------:R-:W-:Y:S01]  /*5dd0*/  IMAD.MOV.U32 R46, RZ, RZ, R71 ;  /* 0x000000ffff2e7224 */ /* 0x000fe200078e0047 */
[----:B------:R-:W1:Y:S01]  /*5de0*/  S2R R87, SR_TID.X ;  /* 0x0000000000577919 */ /* 0x000e620000002100 */
[----:B0-----:R-:W-:Y:S01]  /*5df0*/  LOP3.LUT R32, R0, 0x8, RZ, 0xc0, !PT ;  /* 0x0000000800207812 */ /* 0x001fe200078ec0ff */
[----:B------:R-:W-:Y:S01]  /*5e00*/  IMAD.MOV.U32 R14, RZ, RZ, R41 ;  /* 0x000000ffff0e7224 */ /* 0x000fe200078e0029 */
[----:B-1----:R-:W-:Y:S01]  /*5e10*/  UIMAD UR4, UR7, UR4, URZ ;  /* 0x00000004070472a4 */ /* 0x002fe2000f8e02ff */
[----:B------:R-:W0:Y:S01]  /*5e20*/  S2R R93, SR_TID.X ;  /* 0x00000000005d7919 */ /* 0x000e220000002100 */
[----:B------:R-:W1:Y:S01]  /*5e30*/  S2R R91, SR_CTAID.X ;  /* 0x00000000005b7919 */ /* 0x000e620000002500 */
[----:B------:R-:W-:-:S02]  /*5e40*/  LOP3.LUT R87, R87, 0x7, RZ, 0xc0, !PT ;  /* 0x0000000757577812 */ /* 0x000fc400078ec0ff */
[----:B0-----:R-:W-:-:S04]  /*5e50*/  LOP3.LUT R93, R93, 0xff, RZ, 0xc0, !PT ;  /* 0x000000ff5d5d7812 */ /* 0x001fc800078ec0ff */
[----:B-1----:R-:W-:Y:S02]  /*5e60*/  LEA R91, R91, R93, 0x8 ;  /* 0x0000005d5b5b7211 */ /* 0x002fe400078e40ff */
[----:B---3--:R-:W-:Y:S01]  /*5e70*/  MOV R44, R86 ;  /* 0x00000056002c7202 */ /* 0x008fe20000000f00 */
[----:B----4-:R-:W-:Y:S02]  /*5e80*/  IMAD.MOV.U32 R42, RZ, RZ, R85 ;  /* 0x000000ffff2a7224 */ /* 0x010fe400078e0055 */
[----:B--2---:R-:W-:Y:S02]  /*5e90*/  IMAD.MOV.U32 R40, RZ, RZ, R65 ;  /* 0x000000ffff287224 */ /* 0x004fe400078e0041 */
[C---:B-----5:R-:W-:Y:S01]  /*5ea0*/  FMUL R71, R74.reuse, 8388608 ;  /* 0x4b0000004a477820 */ /* 0x060fe20000400000 */
[----:B------:R-:W-:Y:S01]  /*5eb0*/  BAR.SYNC.DEFER_BLOCKING 0x0 ;  /* 0x0000000000007b1d */ /* 0x000fe20000010000 */
[----:B------:R-:W-:Y:S02]  /*5ec0*/  FSETP.GEU.AND P1, PT, R74, 1.175494350822287508e-38, PT ;  /* 0x008000004a00780b */ /* 0x000fe40003f2e000 */
[----:B------:R-:W-:-:S02]  /*5ed0*/  MOV R50, R82 ;  /* 0x0000005200327202 */ /* 0x000fc40000000f00 */
[----:B------:R-:W-:Y:S02]  /*5ee0*/  MOV R82, R73 ;  /* 0x0000004900527202 */ /* 0x000fe40000000f00 */
[----:B------:R-:W-:Y:S01]  /*5ef0*/  MOV R73, R61 ;  /* 0x0000003d00497202 */ /* 0x000fe20000000f00 */
[----:B------:R-:W-:Y:S01]  /*5f00*/  IMAD.MOV.U32 R61, RZ, RZ, R5 ;  /* 0x000000ffff3d7224 */ /* 0x000fe200078e0005 */
[----:B------:R-:W-:Y:S01]  /*5f10*/  LEA R5, R87, UR6, 0x4 ;  /* 0x0000000657057c11 */ /* 0x000fe2000f8e20ff */
[----:B------:R-:W-:Y:S01]  /*5f20*/  IMAD.MOV.U32 R31, RZ, RZ, R82 ;  /* 0x000000ffff1f7224 */ /* 0x000fe200078e0052 */
[----:B------:R-:W-:Y:S01]  /*5f30*/  FSEL R71, R71, R74, !P1 ;  /* 0x0000004a47477208 */ /* 0x000fe20004800000 */
[----:B------:R-:W-:Y:S01]  /*5f40*/  IMAD.MOV.U32 R51, RZ, RZ, R75 ;  /* 0x000000ffff337224 */ /* 0x000fe200078e004b */
[----:B------:R-:W-:Y:S01]  /*5f50*/  FSETP.GEU.AND P3, PT, |R74|, 1.175494350822287508e-38, PT ;  /* 0x008000004a00780b */ /* 0x000fe20003f6e200 */
[----:B------:R-:W-:Y:S02]  /*5f60*/  IMAD.MOV.U32 R75, RZ, RZ, R72 ;  /* 0x000000ffff4b7224 */ /* 0x000fe400078e0048 */
[C---:B------:R-:W-:Y:S01]  /*5f70*/  FMUL R70, R31.reuse, 8388608 ;  /* 0x4b0000001f467820 */ /* 0x040fe20000400000 */
[----:B------:R-:W-:Y:S01]  /*5f80*/  IMAD.MOV.U32 R23, RZ, RZ, R84 ;  /* 0x000000ffff177224 */ /* 0x000fe200078e0054 */
[----:B------:R-:W-:Y:S01]  /*5f90*/  MOV R84, R7 ;  /* 0x0000000700547202 */ /* 0x000fe20000000f00 */
[----:B------:R-:W-:Y:S01]  /*5fa0*/  IMAD.MOV.U32 R72, RZ, RZ, R60 ;  /* 0x000000ffff487224 */ /* 0x000fe200078e003c */
[----:B------:R-:W-:Y:S01]  /*5fb0*/  FSETP.GEU.AND P2, PT, R31, 1.175494350822287508e-38, PT ;  /* 0x008000001f00780b */ /* 0x000fe20003f4e000 */
[----:B------:R-:W-:Y:S01]  /*5fc0*/  IMAD R7, R87, -0x8, R5 ;  /* 0xfffffff857077824 */ /* 0x000fe200078e0205 */
[----:B------:R-:W-:Y:S01]  /*5fd0*/  FSETP.GT.AND P0, PT, |R31|, 8.50705917302346158658e+37, PT ;  /* 0x7e8000001f00780b */ /* 0x000fe20003f04200 */
[----:B------:R-:W-:Y:S01]  /*5fe0*/  IMAD.MOV.U32 R87, RZ, RZ, R73 ;  /* 0x000000ffff577224 */ /* 0x000fe200078e0049 */
[----:B------:R-:W-:-:S02]  /*5ff0*/  FSEL R73, RZ, -23, P1 ;  /* 0xc1b80000ff497808 */ /* 0x000fc40000800000 */
[----:B------:R-:W-:Y:S02]  /*6000*/  FSEL R70, R70, R31, !P2 ;  /* 0x0000001f46467208 */ /* 0x000fe40005000000 */
[----:B------:R-:W-:Y:S02]  /*6010*/  FSETP.GT.AND P1, PT, |R74|, 8.50705917302346158658e+37, PT ;  /* 0x7e8000004a00780b */ /* 0x000fe40003f24200 */
[----:B------:R-:W-:Y:S01]  /*6020*/  MOV R34, R72 ;  /* 0x0000004800227202 */ /* 0x000fe20000000f00 */
[----:B------:R-:W-:Y:S01]  /*6030*/  VIADD R89, R70, 0xc0cafb0d ;  /* 0xc0cafb0d46597836 */ /* 0x000fe20000000000 */
[----:B------:R-:W-:Y:S02]  /*6040*/  FSEL R72, RZ, -23, P2 ;  /* 0xc1b80000ff487808 */ /* 0x000fe40001000000 */
[C---:B------:R-:W-:Y:S01]  /*6050*/  FSETP.GEU.AND P2, PT, |R31|.reuse, 1.175494350822287508e-38, PT ;  /* 0x008000001f00780b */ /* 0x040fe20003f4e200 */
[----:B------:R-:W-:Y:S01]  /*6060*/  @P0 FMUL R31, R31, 0.25 ;  /* 0x3e8000001f1f0820 */ /* 0x000fe20000400000 */
[----:B------:R-:W-:Y:S01]  /*6070*/  LOP3.LUT R89, R89, 0xff800000, RZ, 0xc0, !PT ;  /* 0xff80000059597812 */ /* 0x000fe200078ec0ff */
[----:B------:R-:W-:Y:S01]  /*6080*/  @P0 FMUL R44, R44, 0.25 ;  /* 0x3e8000002c2c0820 */ /* 0x000fe20000400000 */
[----:B------:R-:W-:Y:S01]  /*6090*/  LEA R30, R32, R5, 0x9 ;  /* 0x00000005201e7211 */ /* 0x000fe200078e48ff */
[----:B------:R-:W-:Y:S01]  /*60a0*/  @P0 FMUL R80, R80, 0.25 ;  /* 0x3e80000050500820 */ /* 0x000fe20000400000 */
[----:B------:R-:W-:Y:S01]  /*60b0*/  I2FP.F32.S32 R5, R89 ;  /* 0x0000005900057245 */ /* 0x000fe20000201400 */
[----:B------:R-:W-:Y:S01]  /*60c0*/  @P1 FMUL R74, R74, 0.25 ;  /* 0x3e8000004a4a1820 */ /* 0x000fe20000400000 */
[----:B------:R-:W-:Y:S01]  /*60d0*/  MOV R60, R4 ;  /* 0x00000004003c7202 */ /* 0x000fe20000000f00 */
[----:B------:R-:W-:Y:S01]  /*60e0*/  IMAD.SHL.U32 R4, R0, 0x4, RZ ;  /* 0x0000000400047824 */ /* 0x000fe200078e00ff */
[----:B------:R-:W-:Y:S01]  /*60f0*/  IADD3 R82, PT, PT, R71, -0x3f3504f3, RZ ;  /* 0xc0cafb0d47527810 */ /* 0x000fe20007ffe0ff */
[----:B------:R-:W-:Y:S01]  /*6100*/  @!P3 FMUL R74, R74, 16777216 ;  /* 0x4b8000004a4ab820 */ /* 0x000fe20000400000 */
[----:B------:R-:W-:Y:S01]  /*6110*/  FFMA.FTZ R72, R5, 1.1920928955078125e-07, R72 ;  /* 0x3400000005487823 */ /* 0x000fe20000010048 */
[----:B------:R-:W-:Y:S01]  /*6120*/  @!P2 FMUL R31, R31, 16777216 ;  /* 0x4b8000001f1fa820 */ /* 0x000fe20000400000 */
[----:B------:R-:W-:Y:S01]  /*6130*/  LOP3.LUT R4, R4, 0x3c0, RZ, 0xc0, !PT ;  /* 0x000003c004047812 */ /* 0x000fe200078ec0ff */
[----:B------:R-:W-:Y:S01]  /*6140*/  @P0 FMUL R6, R6, 0.25 ;  /* 0x3e80000006060820 */ /* 0x000fe20000400000 */
[----:B------:R-:W-:Y:S01]  /*6150*/  LOP3.LUT R82, R82, 0xff800000, RZ, 0xc0, !PT ;  /* 0xff80000052527812 */ /* 0x000fe200078ec0ff */
[----:B------:R-:W0:Y:S01]  /*6160*/  MUFU.RCP R5, R31 ;  /* 0x0000001f00057308 */ /* 0x000e220000001000 */
[----:B------:R-:W-:Y:S01]  /*6170*/  IADD3 R7, PT, PT, R4, R7, RZ ;  /* 0x0000000704077210 */ /* 0x000fe20007ffe0ff */
[----:B------:R-:W-:-:S02]  /*6180*/  IMAD.SHL.U32 R4, R0, 0x8, RZ ;  /* 0x0000000800047824 */ /* 0x000fc400078e00ff */
[----:B------:R-:W-:Y:S01]  /*6190*/  @P0 FMUL R27, R27, 0.25 ;  /* 0x3e8000001b1b0820 */ /* 0x000fe20000400000 */
[----:B------:R-:W-:Y:S01]  /*61a0*/  @P0 FMUL R11, R11, 0.25 ;  /* 0x3e8000000b0b0820 */ /* 0x000fe20000400000 */
[----:B------:R-:W-:Y:S01]  /*61b0*/  @P0 FMUL R12, R12, 0.25 ;  /* 0x3e8000000c0c0820 */ /* 0x000fe20000400000 */
[----:B------:R-:W-:Y:S01]  /*61c0*/  @P0 FMUL R8, R8, 0.25 ;  /* 0x3e80000008080820 */ /* 0x000fe20000400000 */
[----:B------:R-:W-:Y:S01]  /*61d0*/  @P0 FMUL R38, R38, 0.25 ;  /* 0x3e80000026260820 */ /* 0x000fe20000400000 */
[----:B------:R-:W1:Y:S01]  /*61e0*/  MUFU.RCP R74, R74 ;  /* 0x0000004a004a7308 */ /* 0x000e620000001000 */
[----:B------:R-:W-:Y:S01]  /*61f0*/  @P1 FMUL R10, R10, 0.25 ;  /* 0x3e8000000a0a1820 */ /* 0x000fe20000400000 */
[----:B------:R-:W-:Y:S01]  /*6200*/  @P1 FMUL R9, R9, 0.25 ;  /* 0x3e80000009091820 */ /* 0x000fe20000400000 */
[----:B------:R-:W-:Y:S01]  /*6210*/  @P1 FMUL R37, R37, 0.25 ;  /* 0x3e80000025251820 */ /* 0x000fe20000400000 */
[----:B------:R-:W-:Y:S01]  /*6220*/  @P1 FMUL R36, R36, 0.25 ;  /* 0x3e80000024241820 */ /* 0x000fe20000400000 */
[----:B------:R-:W-:Y:S01]  /*6230*/  LOP3.LUT R33, R4, 0xf80, RZ, 0xc0, !PT ;  /* 0x00000f8004217812 */ /* 0x000fe200078ec0ff */
[----:B------:R-:W-:Y:S01]  /*6240*/  @!P2 FMUL R44, R44, 16777216 ;  /* 0x4b8000002c2ca820 */ /* 0x000fe20000400000 */
[----:B------:R-:W-:Y:S01]  /*6250*/  I2FP.F32.S32 R4, R82 ;  /* 0x0000005200047245 */ /* 0x000fe20000201400 */
[----:B------:R-:W-:Y:S01]  /*6260*/  @P0 FMUL R42, R42, 0.25 ;  /* 0x3e8000002a2a0820 */ /* 0x000fe20000400000 */
[----:B------:R-:W-:Y:S01]  /*6270*/  @!P2 FMUL R80, R80, 16777216 ;  /* 0x4b8000005050a820 */ /* 0x000fe20000400000 */
[----:B------:R-:W-:Y:S01]  /*6280*/  @!P2 FMUL R6, R6, 16777216 ;  /* 0x4b8000000606a820 */ /* 0x000fe20000400000 */
[----:B------:R-:W-:Y:S01]  /*6290*/  @P0 FMUL R58, R58, 0.25 ;  /* 0x3e8000003a3a0820 */ /* 0x000fe20000400000 */
[----:B------:R-:W-:Y:S01]  /*62a0*/  @P0 FMUL R76, R76, 0.25 ;  /* 0x3e8000004c4c0820 */ /* 0x000fe20000400000 */
[----:B------:R-:W-:Y:S01]  /*62b0*/  @P0 FMUL R78, R78, 0.25 ;  /* 0x3e8000004e4e0820 */ /* 0x000fe20000400000 */
[----:B------:R-:W-:Y:S01]  /*62c0*/  @!P2 FMUL R27, R27, 16777216 ;  /* 0x4b8000001b1ba820 */ /* 0x000fe20000400000 */
[----:B------:R-:W-:Y:S01]  /*62d0*/  @!P2 FMUL R11, R11, 16777216 ;  /* 0x4b8000000b0ba820 */ /* 0x000fe20000400000 */
[----:B------:R-:W-:Y:S01]  /*62e0*/  @P0 FMUL R40, R40, 0.25 ;  /* 0x3e80000028280820 */ /* 0x000fe20000400000 */
        /* <DEDUP_REMOVED lines=19> */
[----:B------:R-:W-:Y:S01]  /*6420*/  @!P2 FMUL R12, R12, 16777216 ;  /* 0x4b8000000c0ca820 */ /* 0x000fe20000400000 */
[----:B------:R-:W-:Y:S01]  /*6430*/  @!P2 FMUL R8, R8, 16777216 ;  /* 0x4b8000000808a820 */ /* 0x000fe20000400000 */
[----:B------:R-:W-:Y:S01]  /*6440*/  @!P2 FMUL R38, R38, 16777216 ;  /* 0x4b8000002626a820 */ /* 0x000fe20000400000 */
[----:B------:R-:W-:Y:S01]  /*6450*/  @!P3 FMUL R10, R10, 16777216 ;  /* 0x4b8000000a0ab820 */ /* 0x000fe20000400000 */
[----:B------:R-:W-:Y:S01]  /*6460*/  @!P3 FMUL R9, R9, 16777216 ;  /* 0x4b8000000909b820 */ /* 0x000fe20000400000 */
[----:B------:R-:W-:Y:S01]  /*6470*/  @!P3 FMUL R37, R37, 16777216 ;  /* 0x4b8000002525b820 */ /* 0x000fe20000400000 */
[----:B------:R-:W-:Y:S01]  /*6480*/  @!P3 FMUL R36, R36, 16777216 ;  /* 0x4b8000002424b820 */ /* 0x000fe20000400000 */
[----:B------:R-:W-:Y:S01]  /*6490*/  IADD3 R33, PT, PT, R33, R30, RZ ;  /* 0x0000001e21217210 */ /* 0x000fe20007ffe0ff */
[C---:B0-----:R-:W-:Y:S01]  /*64a0*/  FMUL R39, R5.reuse, R44 ;  /* 0x0000002c05277220 */ /* 0x041fe20000400000 */
[----:B------:R-:W-:Y:S01]  /*64b0*/  @!P2 FMUL R42, R42, 16777216 ;  /* 0x4b8000002a2aa820 */ /* 0x000fe20000400000 */
[C---:B------:R-:W-:Y:S01]  /*64c0*/  FMUL R44, R5.reuse, R80 ;  /* 0x00000050052c7220 */ /* 0x040fe20000400000 */
[C---:B------:R-:W-:Y:S01]  /*64d0*/  FMUL R30, R5.reuse, R6 ;  /* 0x00000006051e7220 */ /* 0x040fe20000400000 */
[----:B------:R-:W-:Y:S01]  /*64e0*/  LEA.HI R32, R32, R7, RZ, 0x1f ;  /* 0x0000000720207211 */ /* 0x000fe200078ff8ff */
[----:B------:R-:W-:Y:S01]  /*64f0*/  FFMA.FTZ R73, R4, 1.1920928955078125e-07, R73 ;  /* 0x3400000004497823 */ /* 0x000fe20000010049 */
[----:B------:R-:W-:Y:S01]  /*6500*/  @!P2 FMUL R58, R58, 16777216 ;  /* 0x4b8000003a3aa820 */ /* 0x000fe20000400000 */
[----:B------:R-:W-:Y:S01]  /*6510*/  @!P2 FMUL R76, R76, 16777216 ;  /* 0x4b8000004c4ca820 */ /* 0x000fe20000400000 */
[----:B------:R-:W-:Y:S01]  /*6520*/  @!P2 FMUL R78, R78, 16777216 ;  /* 0x4b8000004e4ea820 */ /* 0x000fe20000400000 */
[C---:B------:R-:W-:Y:S01]  /*6530*/  FMUL R80, R5.reuse, R27 ;  /* 0x0000001b05507220 */ /* 0x040fe20000400000 */
[----:B------:R-:W-:Y:S01]  /*6540*/  FMUL R6, R5, R11 ;  /* 0x0000000b05067220 */ /* 0x000fe20000400000 */
[----:B------:R-:W-:Y:S01]  /*6550*/  @!P2 FMUL R40, R40, 16777216 ;  /* 0x4b8000002828a820 */ /* 0x000fe20000400000 */
        /* <DEDUP_REMOVED lines=19> */
[C---:B------:R-:W-:Y:S01]  /*6690*/  FMUL R7, R5.reuse, R12 ;  /* 0x0000000c05077220 */ /* 0x040fe20000400000 */
[C---:B-1----:R-:W-:Y:S01]  /*66a0*/  FMUL R10, R74.reuse, R10 ;  /* 0x0000000a4a0a7220 */ /* 0x042fe20000400000 */
[C---:B------:R-:W-:Y:S01]  /*66b0*/  FMUL R4, R74.reuse, R9 ;  /* 0x000000094a047220 */ /* 0x040fe20000400000 */
[C---:B------:R-:W-:Y:S01]  /*66c0*/  FMUL R27, R74.reuse, R36 ;  /* 0x000000244a1b7220 */ /* 0x040fe20000400000 */
[----:B------:R-:W-:Y:S01]  /*66d0*/  FMUL R37, R74, R37 ;  /* 0x000000254a257220 */ /* 0x000fe20000400000 */
[C---:B------:R-:W-:Y:S01]  /*66e0*/  FMUL R11, R5.reuse, R38 ;  /* 0x00000026050b7220 */ /* 0x040fe20000400000 */
[C---:B------:R-:W-:Y:S01]  /*66f0*/  FMUL R8, R5.reuse, R8 ;  /* 0x0000000805087220 */ /* 0x040fe20000400000 */
[C---:B------:R-:W-:Y:S01]  /*6700*/  FMUL R35, R5.reuse, R42 ;  /* 0x0000002a05237220 */ /* 0x040fe20000400000 */
[----:B------:R-:W-:Y:S01]  /*6710*/  MOV R85, R75 ;  /* 0x0000004b00557202 */ /* 0x000fe20000000f00 */
[C---:B------:R-:W-:Y:S01]  /*6720*/  FMUL R41, R5.reuse, R58 ;  /* 0x0000003a05297220 */ /* 0x040fe20000400000 */
        /* <DEDUP_REMOVED lines=21> */
[----:B------:R-:W-:Y:S01]  /*6880*/  FMUL R9, R5, R26 ;  /* 0x0000001a05097220 */ /* 0x000fe20000400000 */
[----:B------:R-:W-:Y:S01]  /*6890*/  F2FP.BF16.F32.PACK_AB R4, R4, R27 ;  /* 0x0000001b0404723e */ /* 0x000fe200000010ff */
[----:B------:R-:W-:Y:S01]  /*68a0*/  @P1 FMUL R67, R67, 0.25 ;  /* 0x3e80000043431820 */ /* 0x000fe20000400000 */
[----:B------:R-:W-:Y:S01]  /*68b0*/  F2FP.BF16.F32.PACK_AB R5, R10, R37 ;  /* 0x000000250a05723e */ /* 0x000fe200000010ff */
[----:B------:R-:W-:Y:S01]  /*68c0*/  @P1 FMUL R68, R68, 0.25 ;  /* 0x3e80000044441820 */ /* 0x000fe20000400000 */
[----:B------:R-:W-:Y:S01]  /*68d0*/  F2FP.BF16.F32.PACK_AB R6, R6, R11 ;  /* 0x0000000b0606723e */ /* 0x000fe200000010ff */
[----:B------:R-:W-:Y:S01]  /*68e0*/  @P1 FMUL R50, R50, 0.25 ;  /* 0x3e80000032321820 */ /* 0x000fe20000400000 */
[----:B------:R-:W-:Y:S01]  /*68f0*/  F2FP.BF16.F32.PACK_AB R7, R7, R8 ;  /* 0x000000080707723e */ /* 0x000fe200000010ff */
[----:B------:R-:W-:Y:S01]  /*6900*/  @!P3 FMUL R67, R67, 16777216 ;  /* 0x4b8000004343b820 */ /* 0x000fe20000400000 */
[----:B------:R-:W-:Y:S01]  /*6910*/  @!P3 FMUL R68, R68, 16777216 ;  /* 0x4b8000004444b820 */ /* 0x000fe20000400000 */
[----:B------:R-:W-:Y:S01]  /*6920*/  @!P3 FMUL R50, R50, 16777216 ;  /* 0x4b8000003232b820 */ /* 0x000fe20000400000 */
[----:B------:R-:W-:Y:S01]  /*6930*/  IADD3 R82, PT, PT, R71, -R82, RZ ;  /* 0x8000005247527210 */ /* 0x000fe20007ffe0ff */
[----:B------:R-:W-:Y:S01]  /*6940*/  STSM.16.M88.4 [R33], R4 ;  /* 0x0000000421007844 */ /* 0x000fe20000000200 */
[C---:B------:R-:W-:Y:S01]  /*6950*/  FMUL R57, R74.reuse, R67 ;  /* 0x000000434a397220 */ /* 0x040fe20000400000 */
[C---:B------:R-:W-:Y:S01]  /*6960*/  FMUL R67, R74.reuse, R68 ;  /* 0x000000444a437220 */ /* 0x040fe20000400000 */
[----:B------:R-:W-:Y:S01]  /*6970*/  FMUL R68, R74, R50 ;  /* 0x000000324a447220 */ /* 0x000fe20000400000 */
[----:B------:R-:W-:Y:S01]  /*6980*/  IMAD.IADD R89, R70, 0x1, -R89 ;  /* 0x0000000146597824 */ /* 0x000fe200078e0a59 */
[----:B------:R-:W-:Y:S01]  /*6990*/  LOP3.LUT R50, R0, 0x1ff, RZ, 0xc0, !PT ;  /* 0x000001ff00327812 */ /* 0x000fe200078ec0ff */
[----:B------:R-:W-:-:S02]  /*69a0*/  IMAD.MOV.U32 R10, RZ, RZ, 0x3dc6b27f ;  /* 0x3dc6b27fff0a7424 */ /* 0x000fc400078e00ff */
[----:B------:R-:W-:Y:S01]  /*69b0*/  FADD R8, R82, -1 ;  /* 0xbf80000052087421 */ /* 0x000fe20000000000 */
[----:B------:R-:W-:Y:S01]  /*69c0*/  FADD R89, R89, -1 ;  /* 0xbf80000059597421 */ /* 0x000fe20000000000 */
[----:B------:R-:W-:Y:S01]  /*69d0*/  LEA R50, R50, UR6, 0x4 ;  /* 0x0000000632327c11 */ /* 0x000fe2000f8e20ff */
[----:B------:R-:W-:Y:S01]  /*69e0*/  BAR.SYNC.DEFER_BLOCKING 0x0 ;  /* 0x0000000000007b1d */ /* 0x000fe20000010000 */
[-C--:B------:R-:W-:Y:S01]  /*69f0*/  FFMA.FTZ R11, R8, R10.reuse, -0.16845393180847167969 ;  /* 0xbe2c7f30080b7423 */ /* 0x080fe2000001000a */
[----:B------:R-:W-:Y:S01]  /*6a00*/  FFMA.FTZ R10, R89, R10, -0.16845393180847167969 ;  /* 0xbe2c7f30590a7423 */ /* 0x000fe2000001000a */
[----:B------:R-:W-:Y:S01]  /*6a10*/  @P1 FMUL R66, R66, 0.25 ;  /* 0x3e80000042421820 */ /* 0x000fe20000400000 */
[----:B------:R-:W-:Y:S01]  /*6a20*/  @P1 FMUL R69, R69, 0.25 ;  /* 0x3e80000045451820 */ /* 0x000fe20000400000 */
[----:B------:R-:W-:Y:S01]  /*6a30*/  FFMA.FTZ R11, R8, R11, 0.1716887056827545166 ;  /* 0x3e2fcf2a080b7423 */ /* 0x000fe2000001000b */
[----:B------:R-:W-:Y:S01]  /*6a40*/  FFMA.FTZ R10, R89, R10, 0.1716887056827545166 ;  /* 0x3e2fcf2a590a7423 */ /* 0x000fe2000001000a */
[----:B------:R-:W-:Y:S01]  /*6a50*/  @P1 FMUL R79, R79, 0.25 ;  /* 0x3e8000004f4f1820 */ /* 0x000fe20000400000 */
[----:B------:R-:W-:Y:S01]  /*6a60*/  @P1 FMUL R23, R23, 0.25 ;  /* 0x3e80000017171820 */ /* 0x000fe20000400000 */
[----:B------:R-:W-:Y:S01]  /*6a70*/  @P1 FMUL R15, R15, 0.25 ;  /* 0x3e8000000f0f1820 */ /* 0x000fe20000400000 */
[----:B------:R-:W-:Y:S01]  /*6a80*/  @P1 FMUL R14, R14, 0.25 ;  /* 0x3e8000000e0e1820 */ /* 0x000fe20000400000 */
[----:B------:R-:W-:Y:S01]  /*6a90*/  @P1 FMUL R21, R21, 0.25 ;  /* 0x3e80000015151820 */ /* 0x000fe20000400000 */
[----:B------:R-:W-:Y:S01]  /*6aa0*/  @P1 FMUL R20, R20, 0.25 ;  /* 0x3e80000014141820 */ /* 0x000fe20000400000 */
[----:B------:R-:W-:Y:S01]  /*6ab0*/  @!P3 FMUL R66, R66, 16777216 ;  /* 0x4b8000004242b820 */ /* 0x000fe20000400000 */
[----:B------:R-:W-:Y:S01]  /*6ac0*/  @P1 FMUL R17, R17, 0.25 ;  /* 0x3e80000011111820 */ /* 0x000fe20000400000 */
[----:B------:R-:W-:Y:S01]  /*6ad0*/  @P1 FMUL R16, R16, 0.25 ;  /* 0x3e80000010101820 */ /* 0x000fe20000400000 */
[----:B------:R-:W-:Y:S01]  /*6ae0*/  @P1 FMUL R25, R25, 0.25 ;  /* 0x3e80000019191820 */ /* 0x000fe20000400000 */
[----:B------:R-:W-:Y:S01]  /*6af0*/  @P1 FMUL R24, R24, 0.25 ;  /* 0x3e80000018181820 */ /* 0x000fe20000400000 */
[----:B------:R-:W-:Y:S01]  /*6b00*/  @!P3 FMUL R69, R69, 16777216 ;  /* 0x4b8000004545b820 */ /* 0x000fe20000400000 */
[----:B------:R-:W-:Y:S01]  /*6b10*/  FFMA.FTZ R11, R8, R11, -0.17900948226451873779 ;  /* 0xbe374e43080b7423 */ /* 0x000fe2000001000b */
[----:B------:R-:W-:Y:S01]  /*6b20*/  FFMA.FTZ R10, R89, R10, -0.17900948226451873779 ;  /* 0xbe374e43590a7423 */ /* 0x000fe2000001000a */
[----:B------:R-:W-:Y:S01]  /*6b30*/  @!P3 FMUL R79, R79, 16777216 ;  /* 0x4b8000004f4fb820 */ /* 0x000fe20000400000 */
[----:B------:R-:W-:Y:S01]  /*6b40*/  @!P3 FMUL R23, R23, 16777216 ;  /* 0x4b8000001717b820 */ /* 0x000fe20000400000 */
[----:B------:R-:W-:Y:S01]  /*6b50*/  @!P3 FMUL R15, R15, 16777216 ;  /* 0x4b8000000f0fb820 */ /* 0x000fe20000400000 */
[----:B------:R-:W0:Y:S01]  /*6b60*/  LDS.128 R4, [R50] ;  /* 0x0000000032047984 */ /* 0x000e220000000c00 */
[----:B------:R-:W-:Y:S01]  /*6b70*/  @!P3 FMUL R14, R14, 16777216 ;  /* 0x4b8000000e0eb820 */ /* 0x000fe20000400000 */
[----:B------:R-:W-:Y:S01]  /*6b80*/  @!P3 FMUL R21, R21, 16777216 ;  /* 0x4b8000001515b820 */ /* 0x000fe20000400000 */
[----:B------:R-:W-:Y:S01]  /*6b90*/  @!P3 FMUL R20, R20, 16777216 ;  /* 0x4b8000001414b820 */ /* 0x000fe20000400000 */
[----:B------:R-:W-:Y:S01]  /*6ba0*/  FMUL R64, R74, R66 ;  /* 0x000000424a407220 */ /* 0x000fe20000400000 */
[----:B------:R-:W-:Y:S01]  /*6bb0*/  @!P3 FMUL R17, R17, 16777216 ;  /* 0x4b8000001111b820 */ /* 0x000fe20000400000 */
[----:B------:R-:W-:Y:S01]  /*6bc0*/  @!P3 FMUL R16, R16, 16777216 ;  /* 0x4b8000001010b820 */ /* 0x000fe20000400000 */
[----:B------:R-:W-:Y:S01]  /*6bd0*/  @!P3 FMUL R25, R25, 16777216 ;  /* 0x4b8000001919b820 */ /* 0x000fe20000400000 */
[----:B------:R-:W-:Y:S01]  /*6be0*/  @!P3 FMUL R24, R24, 16777216 ;  /* 0x4b8000001818b820 */ /* 0x000fe20000400000 */
[----:B------:R-:W-:Y:S01]  /*6bf0*/  FMUL R66, R74, R69 ;  /* 0x000000454a427220 */ /* 0x000fe20000400000 */
[----:B------:R-:W-:Y:S01]  /*6c00*/  FFMA.FTZ R11, R8, R11, 0.20512372255325317383 ;  /* 0x3e520bf4080b7423 */ /* 0x000fe2000001000b */
[C---:B------:R-:W-:Y:S01]  /*6c10*/  FFMA.FTZ R10, R89.reuse, R10, 0.20512372255325317383 ;  /* 0x3e520bf4590a7423 */ /* 0x040fe2000001000a */
[C---:B------:R-:W-:Y:S01]  /*6c20*/  FMUL R52, R74.reuse, R79 ;  /* 0x0000004f4a347220 */ /* 0x040fe20000400000 */
[C---:B------:R-:W-:Y:S01]  /*6c30*/  FMUL R69, R74.reuse, R23 ;  /* 0x000000174a457220 */ /* 0x040fe20000400000 */
[C---:B------:R-:W-:Y:S01]  /*6c40*/  FMUL R23, R74.reuse, R15 ;  /* 0x0000000f4a177220 */ /* 0x040fe20000400000 */
[C---:B------:R-:W-:Y:S01]  /*6c50*/  FMUL R79, R74.reuse, R14 ;  /* 0x0000000e4a4f7220 */ /* 0x040fe20000400000 */
[C---:B------:R-:W-:Y:S01]  /*6c60*/  FMUL R14, R74.reuse, R21 ;  /* 0x000000154a0e7220 */ /* 0x040fe20000400000 */
[----:B------:R-:W-:Y:S01]  /*6c70*/  FMUL R15, R74, R20 ;  /* 0x000000144a0f7220 */ /* 0x000fe20000400000 */
[----:B------:R-:W-:Y:S01]  /*6c80*/  FFMA.FTZ R11, R8, R11, -0.24046532809734344482 ;  /* 0xbe763c8b080b7423 */ /* 0x000fe2000001000b */
[C---:B------:R-:W-:Y:S01]  /*6c90*/  FFMA.FTZ R10, R89.reuse, R10, -0.24046532809734344482 ;  /* 0xbe763c8b590a7423 */ /* 0x040fe2000001000a */
[C---:B------:R-:W-:Y:S01]  /*6ca0*/  FMUL R17, R74.reuse, R17 ;  /* 0x000000114a117220 */ /* 0x040fe20000400000 */
[C---:B------:R-:W-:Y:S01]  /*6cb0*/  FMUL R16, R74.reuse, R16 ;  /* 0x000000104a107220 */ /* 0x040fe20000400000 */
[C---:B------:R-:W-:Y:S01]  /*6cc0*/  FMUL R20, R74.reuse, R25 ;  /* 0x000000194a147220 */ /* 0x040fe20000400000 */
[----:B------:R-:W-:Y:S01]  /*6cd0*/  FMUL R21, R74, R24 ;  /* 0x000000184a157220 */ /* 0x000fe20000400000 */
[----:B------:R-:W-:Y:S01]  /*6ce0*/  FFMA.FTZ R11, R8, R11, 0.28857114911079406738 ;  /* 0x3e93bf99080b7423 */ /* 0x000fe2000001000b */
[----:B------:R-:W-:Y:S01]  /*6cf0*/  FFMA.FTZ R10, R89, R10, 0.28857114911079406738 ;  /* 0x3e93bf99590a7423 */ /* 0x000fe2000001000a */
[----:B------:R-:W-:Y:S01]  /*6d00*/  F2FP.BF16.F32.PACK_AB R26, R78, R9 ;  /* 0x000000094e1a723e */ /* 0x000fe200000010ff */
[----:B------:R-:W-:Y:S01]  /*6d10*/  @P1 FMUL R87, R87, 0.25 ;  /* 0x3e80000057571820 */ /* 0x000fe20000400000 */
[----:B------:R-:W-:Y:S01]  /*6d20*/  F2FP.BF16.F32.PACK_AB R24, R16, R21 ;  /* 0x000000151018723e */ /* 0x000fe200000010ff */
[C---:B------:R-:W-:Y:S01]  /*6d30*/  FFMA.FTZ R11, R8.reuse, R11, -0.36067417263984680176 ;  /* 0xbeb8aa49080b7423 */ /* 0x040fe2000001000b */
[----:B------:R-:W-:Y:S01]  /*6d40*/  F2FP.BF16.F32.PACK_AB R25, R17, R20 ;  /* 0x000000141119723e */ /* 0x000fe200000010ff */
[----:B------:R-:W-:Y:S01]  /*6d50*/  FFMA.FTZ R10, R89, R10, -0.36067417263984680176 ;  /* 0xbeb8aa49590a7423 */ /* 0x000fe2000001000a */
[----:B------:R-:W-:Y:S01]  /*6d60*/  F2FP.BF16.F32.PACK_AB R27, R19, R80 ;  /* 0x00000050131b723e */ /* 0x000fe200000010ff */
[----:B------:R-:W-:Y:S01]  /*6d70*/  BAR.SYNC.DEFER_BLOCKING 0x0 ;  /* 0x0000000000007b1d */ /* 0x000fe20000010000 */
[----:B------:R-:W-:Y:S01]  /*6d80*/  FFMA.FTZ R11, R8, R11, 0.48089820146560668945 ;  /* 0x3ef6384a080b7423 */ /* 0x000fe2000001000b */
[----:B------:R-:W-:Y:S01]  /*6d90*/  FFMA.FTZ R10, R89, R10, 0.48089820146560668945 ;  /* 0x3ef6384a590a7423 */ /* 0x000fe2000001000a */
        /* <DEDUP_REMOVED lines=12> */
[----:B------:R-:W-:Y:S01]  /*6e60*/  ISETP.GE.U32.AND P1, PT, R71, 0x7f800000, PT ;  /* 0x7f8000004700780c */ /* 0x000fe20003f26070 */
[----:B------:R-:W-:Y:S01]  /*6e70*/  FFMA.FTZ R11, R8, R11, -0.72134751081466674805 ;  /* 0xbf38aa3b080b7423 */ /* 0x000fe2000001000b */
[----:B------:R-:W-:Y:S01]  /*6e80*/  ISETP.GE.U32.AND P2, PT, R70, 0x7f800000, PT ;  /* 0x7f8000004600780c */ /* 0x000fe20003f46070 */
[----:B------:R-:W-:Y:S01]  /*6e90*/  FFMA.FTZ R10, R89, R10, -0.72134751081466674805 ;  /* 0xbf38aa3b590a7423 */ /* 0x000fe2000001000a */
[----:B------:R-:W-:Y:S01]  /*6ea0*/  @!P3 FMUL R77, R77, 16777216 ;  /* 0x4b8000004d4db820 */ /* 0x000fe20000400000 */
[----:B------:R-:W-:Y:S01]  /*6eb0*/  FMUL R11, R8, R11 ;  /* 0x0000000b080b7220 */ /* 0x000fe20000400000 */
[----:B------:R-:W-:Y:S01]  /*6ec0*/  @!P3 FMUL R49, R49, 16777216 ;  /* 0x4b8000003131b820 */ /* 0x000fe20000400000 */
[C---:B------:R-:W-:Y:S01]  /*6ed0*/  FMUL R10, R89.reuse, R10 ;  /* 0x0000000a590a7220 */ /* 0x040fe20000400000 */
[----:B------:R-:W-:Y:S01]  /*6ee0*/  FMUL R55, R74, R77 ;  /* 0x0000004d4a377220 */ /* 0x000fe20000400000 */
[----:B------:R-:W-:Y:S01]  /*6ef0*/  STSM.16.M88.4 [R33], R24 ;  /* 0x0000001821007844 */ /* 0x000fe20000000200 */
[----:B------:R-:W-:Y:S01]  /*6f00*/  FMUL R11, R8, R11 ;  /* 0x0000000b080b7220 */ /* 0x000fe20000400000 */
[C---:B------:R-:W-:Y:S01]  /*6f10*/  FMUL R10, R89.reuse, R10 ;  /* 0x0000000a590a7220 */ /* 0x040fe20000400000 */
[----:B------:R-:W-:Y:S01]  /*6f20*/  FMUL R77, R74, R49 ;  /* 0x000000314a4d7220 */ /* 0x000fe20000400000 */
[----:B------:R-:W-:Y:S01]  /*6f30*/  BAR.SYNC.DEFER_BLOCKING 0x0 ;  /* 0x0000000000007b1d */ /* 0x000fe20000010000 */
[----:B------:R-:W-:Y:S01]  /*6f40*/  @!P3 FMUL R48, R48, 16777216 ;  /* 0x4b8000003030b820 */ /* 0x000fe20000400000 */
[----:B------:R-:W-:Y:S01]  /*6f50*/  FFMA.FTZ R8, R8, 1.4426950216293334961, R11 ;  /* 0x3fb8aa3b08087823 */ /* 0x000fe2000001000b */
[----:B------:R-:W-:Y:S01]  /*6f60*/  FFMA.FTZ R49, R89, 1.4426950216293334961, R10 ;  /* 0x3fb8aa3b59317823 */ /* 0x000fe2000001000a */
[----:B------:R-:W-:Y:S01]  /*6f70*/  @P1 MOV R10, 0x7f800000 ;  /* 0x7f800000000a1802 */ /* 0x000fe20000000f00 */
[----:B------:R-:W-:-:S02]  /*6f80*/  @P2 IMAD.MOV.U32 R11, RZ, RZ, 0x7f800000 ;  /* 0x7f800000ff0b2424 */ /* 0x000fc400078e00ff */
[----:B------:R-:W-:Y:S01]  /*6f90*/  FMUL R82, R74, R48 ;  /* 0x000000304a527220 */ /* 0x000fe20000400000 */
[----:B------:R-:W-:Y:S01]  /*6fa0*/  FADD R48, R73, R8 ;  /* 0x0000000849307221 */ /* 0x000fe20000000000 */
[----:B------:R-:W-:Y:S01]  /*6fb0*/  FADD R49, R72, R49 ;  /* 0x0000003148317221 */ /* 0x000fe20000000000 */
[----:B------:R-:W-:Y:S01]  /*6fc0*/  @P1 FFMA.FTZ R48, R71, R10, +INF ;  /* 0x7f80000047301423 */ /* 0x000fe2000001000a */
[----:B------:R-:W-:Y:S01]  /*6fd0*/  @P2 FFMA.FTZ R49, R70, R11, +INF ;  /* 0x7f80000046312423 */ /* 0x000fe2000001000b */
[----:B------:R-:W-:Y:S01]  /*6fe0*/  @!P3 FMUL R13, R13, 16777216 ;  /* 0x4b8000000d0db820 */ /* 0x000fe20000400000 */
[----:B------:R-:W-:Y:S01]  /*6ff0*/  @!P3 FMUL R29, R29, 16777216 ;  /* 0x4b8000001d1db820 */ /* 0x000fe20000400000 */
[----:B------:R-:W-:Y:S01]  /*7000*/  @!P3 FMUL R28, R28, 16777216 ;  /* 0x4b8000001c1cb820 */ /* 0x000fe20000400000 */
[----:B------:R-:W-:Y:S01]  /*7010*/  @!P3 FMUL R18, R18, 16777216 ;  /* 0x4b8000001212b820 */ /* 0x000fe20000400000 */
[C---:B------:R-:W-:Y:S01]  /*7020*/  FMUL R84, R74.reuse, R13 ;  /* 0x0000000d4a547220 */ /* 0x040fe20000400000 */
[C---:B------:R-:W-:Y:S01]  /*7030*/  FMUL R13, R74.reuse, R29 ;  /* 0x0000001d4a0d7220 */ /* 0x040fe20000400000 */
[C---:B------:R-:W-:Y:S01]  /*7040*/  FMUL R12, R74.reuse, R28 ;  /* 0x0000001c4a0c7220 */ /* 0x040fe20000400000 */
[----:B------:R-:W-:Y:S01]  /*7050*/  FMUL R18, R74, R18 ;  /* 0x000000124a127220 */ /* 0x000fe20000400000 */
[----:B------:R-:W-:Y:S01]  /*7060*/  F2FP.BF16.F32.PACK_AB R16, R69, R82 ;  /* 0x000000524510723e */ /* 0x000fe200000010ff */
[----:B------:R-:W-:Y:S01]  /*7070*/  @!P3 FMUL R61, R61, 16777216 ;  /* 0x4b8000003d3db820 */ /* 0x000fe20000400000 */
[----:B------:R-:W-:Y:S01]  /*7080*/  F2FP.BF16.F32.PACK_AB R13, R13, R14 ;  /* 0x0000000e0d0d723e */ /* 0x000fe200000010ff */
[----:B------:R-:W-:Y:S01]  /*7090*/  @!P3 FMUL R60, R60, 16777216 ;  /* 0x4b8000003c3cb820 */ /* 0x000fe20000400000 */
[----:B------:R-:W-:Y:S01]  /*70a0*/  F2FP.BF16.F32.PACK_AB R12, R12, R15 ;  /* 0x0000000f0c0c723e */ /* 0x000fe200000010ff */
[----:B------:R-:W1:Y:S01]  /*70b0*/  LDS.128 R8, [R50] ;  /* 0x0000000032087984 */ /* 0x000e620000000c00 */
[----:B------:R-:W-:Y:S01]  /*70c0*/  F2FP.BF16.F32.PACK_AB R14, R75, R22 ;  /* 0x000000164b0e723e */ /* 0x000fe200000010ff */
[C---:B------:R-:W-:Y:S01]  /*70d0*/  FMUL R61, R74.reuse, R61 ;  /* 0x0000003d4a3d7220 */ /* 0x040fe20000400000 */
[----:B------:R-:W-:Y:S01]  /*70e0*/  F2FP.BF16.F32.PACK_AB R15, R59, R76 ;  /* 0x0000004c3b0f723e */ /* 0x000fe200000010ff */
[----:B------:R-:W-:Y:S01]  /*70f0*/  BAR.SYNC.DEFER_BLOCKING 0x0 ;  /* 0x0000000000007b1d */ /* 0x000fe20000010000 */
[----:B------:R-:W-:Y:S01]  /*7100*/  F2FP.BF16.F32.PACK_AB R20, R23, R84 ;  /* 0x000000541714723e */ /* 0x000fe200000010ff */
[----:B------:R-:W-:Y:S01]  /*7110*/  FMUL R60, R74, R60 ;  /* 0x0000003c4a3c7220 */ /* 0x000fe20000400000 */
[----:B------:R-:W-:Y:S01]  /*7120*/  F2FP.BF16.F32.PACK_AB R21, R18, R79 ;  /* 0x0000004f1215723e */ /* 0x000fe200000010ff */
[----:B------:R-:W-:Y:S01]  /*7130*/  @!P3 FMUL R87, R87, 16777216 ;  /* 0x4b8000005757b820 */ /* 0x000fe20000400000 */
[----:B------:R-:W-:Y:S01]  /*7140*/  F2FP.BF16.F32.PACK_AB R22, R62, R65 ;  /* 0x000000413e16723e */ /* 0x000fe200000010ff */
[----:B------:R-:W-:Y:S01]  /*7150*/  @!P3 FMUL R85, R85, 16777216 ;  /* 0x4b8000005555b820 */ /* 0x000fe20000400000 */
[----:B------:R-:W-:Y:S01]  /*7160*/  F2FP.BF16.F32.PACK_AB R23, R58, R63 ;  /* 0x0000003f3a17723e */ /* 0x000fe200000010ff */
[----:B------:R-:W-:Y:S01]  /*7170*/  @!P3 FMUL R83, R83, 16777216 ;  /* 0x4b8000005353b820 */ /* 0x000fe20000400000 */
[----:B------:R-:W-:Y:S01]  /*7180*/  F2FP.BF16.F32.PACK_AB R17, R68, R77 ;  /* 0x0000004d4411723e */ /* 0x000fe200000010ff */
[----:B------:R-:W2:Y:S01]  /*7190*/  LDC.64 R58, c[0x0][0x398] ;  /* 0x0000e600ff3a7b82 */ /* 0x000ea20000000a00 */
[----:B------:R-:W-:Y:S01]  /*71a0*/  F2FP.BF16.F32.PACK_AB R18, R53, R56 ;  /* 0x000000383512723e */ /* 0x000fe200000010ff */
[----:B------:R-:W-:Y:S01]  /*71b0*/  IMAD R53, R91, UR5, RZ ;  /* 0x000000055b357c24 */ /* 0x000fe2000f8e02ff */
[----:B------:R-:W-:Y:S01]  /*71c0*/  F2FP.BF16.F32.PACK_AB R19, R51, R54 ;  /* 0x000000363313723e */ /* 0x000fe200000010ff */
[----:B------:R-:W-:Y:S01]  /*71d0*/  @!P3 FMUL R81, R81, 16777216 ;  /* 0x4b8000005151b820 */ /* 0x000fe20000400000 */
[----:B------:R-:W-:Y:S01]  /*71e0*/  F2FP.BF16.F32.PACK_AB R28, R60, R67 ;  /* 0x000000433c1c723e */ /* 0x000fe200000010ff */
[----:B------:R-:W-:Y:S01]  /*71f0*/  USHF.L.U32 UR5, UR4, 0x1, URZ ;  /* 0x0000000104057899 */ /* 0x000fe200080006ff */
[----:B------:R-:W-:Y:S01]  /*7200*/  F2FP.BF16.F32.PACK_AB R29, R61, R66 ;  /* 0x000000423d1d723e */ /* 0x000fe200000010ff */
[----:B------:R-:W3:Y:S01]  /*7210*/  LDC R51, c[0x0][0x3e8] ;  /* 0x0000fa00ff337b82 */ /* 0x000ee20000000800 */
[----:B------:R-:W-:Y:S01]  /*7220*/  F2FP.BF16.F32.PACK_AB R30, R30, R45 ;  /* 0x0000002d1e1e723e */ /* 0x000fe200000010ff */
[----:B------:R-:W-:Y:S01]  /*7230*/  IMAD.SHL.U32 R45, R53, 0x2, RZ ;  /* 0x00000002352d7824 */ /* 0x000fe200078e00ff */
[----:B------:R-:W-:Y:S01]  /*7240*/  F2FP.BF16.F32.PACK_AB R31, R31, R46 ;  /* 0x0000002e1f1f723e */ /* 0x000fe200000010ff */
[C---:B------:R-:W-:Y:S01]  /*7250*/  FMUL R36, R74.reuse, R87 ;  /* 0x000000574a247220 */ /* 0x040fe20000400000 */
[C---:B------:R-:W-:Y:S01]  /*7260*/  FMUL R37, R74.reuse, R85 ;  /* 0x000000554a257220 */ /* 0x040fe20000400000 */
[----:B------:R-:W-:Y:S01]  /*7270*/  STSM.16.M88.4 [R33], R12 ;  /* 0x0000000c21007844 */ /* 0x000fe20000000200 */
[C---:B------:R-:W-:Y:S01]  /*7280*/  FMUL R47, R74.reuse, R83 ;  /* 0x000000534a2f7220 */ /* 0x040fe20000400000 */
[----:B------:R-:W-:Y:S01]  /*7290*/  FMUL R38, R74, R81 ;  /* 0x000000514a267220 */ /* 0x000fe20000400000 */
[----:B------:R-:W-:Y:S01]  /*72a0*/  F2FP.BF16.F32.PACK_AB R54, R34, R39 ;  /* 0x000000272236723e */ /* 0x000fe200000010ff */
[----:B------:R-:W-:Y:S01]  /*72b0*/  BAR.SYNC.DEFER_BLOCKING 0x0 ;  /* 0x0000000000007b1d */ /* 0x000fe20000010000 */
[----:B------:R-:W-:-:S02]  /*72c0*/  FSETP.NEU.AND P1, PT, R70, RZ, PT ;  /* 0x000000ff4600720b */ /* 0x000fc40003f2d000 */
[----:B------:R-:W-:Y:S02]  /*72d0*/  FSETP.NEU.AND P0, PT, R71, RZ, PT ;  /* 0x000000ff4700720b */ /* 0x000fe40003f0d000 */
[----:B------:R-:W-:Y:S02]  /*72e0*/  FSEL R49, R49, -INF , P1 ;  /* 0xff80000031317808 */ /* 0x000fe40000800000 */
[----:B--2---:R-:W-:Y:S01]  /*72f0*/  IADD3 R45, P2, P3, R45, UR5, R58 ;  /* 0x000000052d2d7c10 */ /* 0x004fe2000fb5e03a */
[----:B------:R-:W-:Y:S01]  /*7300*/  UIMAD.WIDE UR4, UR4, 0x2, URZ ;  /* 0x00000002040478a5 */ /* 0x000fe2000f8e02ff */
[----:B------:R-:W-:Y:S01]  /*7310*/  FSEL R48, R48, -INF , P0 ;  /* 0xff80000030307808 */ /* 0x000fe20000000000 */
[----:B------:R-:W-:Y:S01]  /*7320*/  FFMA R49, R49, 0.69314718246459960938, R2 ;  /* 0x3f31721831317823 */ /* 0x000fe20000000002 */
[----:B------:R-:W-:-:S03]  /*7330*/  LOP3.LUT P0, RZ, R0, 0x100, RZ, 0xc0, !PT ;  /* 0x0000010000ff7812 */ /* 0x000fc6000780c0ff */
[----:B------:R-:W-:Y:S01]  /*7340*/  FFMA R48, R48, 0.69314718246459960938, R3 ;  /* 0x3f31721830307823 */ /* 0x000fe20000000003 */
[----:B------:R-:W-:-:S04]  /*7350*/  SHF.L.U32 R3, R91, 0x2, RZ ;  /* 0x000000025b037819 */ /* 0x000fc800000006ff */
[----:B------:R-:W2:Y:S01]  /*7360*/  LDCU UR4, c[0x0][0x3ec] ;  /* 0x00007d80ff0477ac */ /* 0x000ea20008000800 */
[----:B------:R-:W4:Y:S01]  /*7370*/  LDS.128 R12, [R50] ;  /* 0x00000000320c7984 */ /* 0x000f220000000c00 */
[----:B------:R-:W-:Y:S01]  /*7380*/  BAR.SYNC.DEFER_BLOCKING 0x0 ;  /* 0x0000000000007b1d */ /* 0x000fe20000010000 */
[----:B--2---:R-:W-:-:S04]  /*7390*/  UIMAD UR4, UR7, UR4, URZ ;  /* 0x00000004070472a4 */ /* 0x004fc8000f8e02ff */
[----:B------:R-:W-:Y:S01]  /*73a0*/  USHF.L.U32 UR7, UR4, 0x2, URZ ;  /* 0x0000000204077899 */ /* 0x000fe200080006ff */
[----:B------:R2:W-:Y:S02]  /*73b0*/  STSM.16.M88.4 [R33], R20 ;  /* 0x0000001421007844 */ /* 0x0005e40000000200 */
[----:B------:R-:W-:Y:S01]  /*73c0*/  BAR.SYNC.DEFER_BLOCKING 0x0 ;  /* 0x0000000000007b1d */ /* 0x000fe20000010000 */
[----:B--2---:R-:W-:Y:S02]  /*73d0*/  F2FP.BF16.F32.PACK_AB R20, R55, R64 ;  /* 0x000000403714723e */ /* 0x004fe400000010ff */
[----:B------:R-:W-:Y:S02]  /*73e0*/  F2FP.BF16.F32.PACK_AB R21, R52, R57 ;  /* 0x000000393415723e */ /* 0x000fe400000010ff */
[----:B------:R-:W-:Y:S02]  /*73f0*/  F2FP.BF16.F32.PACK_AB R22, R43, R44 ;  /* 0x0000002c2b16723e */ /* 0x000fe400000010ff */
[----:B------:R-:W-:Y:S01]  /*7400*/  F2FP.BF16.F32.PACK_AB R23, R41, R42 ;  /* 0x0000002a2917723e */ /* 0x000fe200000010ff */
[----:B------:R-:W-:Y:S01]  /*7410*/  IMAD.HI R42, R53, 0x2, RZ ;  /* 0x00000002352a7827 */ /* 0x000fe200078e02ff */
[----:B------:R-:W-:-:S02]  /*7420*/  SHF.R.U32.HI R44, RZ, 0x8, R0 ;  /* 0x00000008ff2c7819 */ /* 0x000fc40000011600 */
[----:B------:R-:W-:Y:S01]  /*7430*/  F2FP.BF16.F32.PACK_AB R52, R37, R38 ;  /* 0x000000262534723e */ /* 0x000fe200000010ff */
[----:B------:R-:W2:Y:S01]  /*7440*/  LDS.128 R24, [R50] ;  /* 0x0000000032187984 */ /* 0x000ea20000000c00 */
[----:B------:R-:W-:Y:S02]  /*7450*/  SGXT.U32 R44, R44, 0x1 ;  /* 0x000000012c2c781a */ /* 0x000fe40000000000 */
[----:B------:R-:W-:Y:S01]  /*7460*/  F2FP.BF16.F32.PACK_AB R53, R36, R47 ;  /* 0x0000002f2435723e */ /* 0x000fe200000010ff */
[----:B------:R-:W-:Y:S01]  /*7470*/  BAR.SYNC.DEFER_BLOCKING 0x0 ;  /* 0x0000000000007b1d */ /* 0x000fe20000010000 */
[----:B------:R-:W-:Y:S01]  /*7480*/  F2FP.BF16.F32.PACK_AB R55, R40, R35 ;  /* 0x000000232837723e */ /* 0x000fe200000010ff */
[----:B---3--:R-:W-:Y:S01]  /*7490*/  IMAD R44, R44, R51, RZ ;  /* 0x000000332c2c7224 */ /* 0x008fe200078e02ff */
[----:B------:R-:W-:Y:S01]  /*74a0*/  IADD3.X R41, PT, PT, R42, UR5, R59, P2, P3 ;  /* 0x000000052a297c10 */ /* 0x000fe200097e643b */
[----:B------:R-:W-:-:S03]  /*74b0*/  UIMAD.WIDE UR4, UR4, 0x4, URZ ;  /* 0x00000004040478a5 */ /* 0x000fc6000f8e02ff */
[----:B------:R-:W-:Y:S02]  /*74c0*/  LEA R42, R51, R44, 0x1 ;  /* 0x0000002c332a7211 */ /* 0x000fe400078e08ff */
[----:B------:R-:W-:-:S03]  /*74d0*/  LEA R36, P2, R44, R45, 0x1 ;  /* 0x0000002d2c247211 */ /* 0x000fc600078408ff */
[C---:B------:R-:W-:Y:S01]  /*74e0*/  IMAD R40, R51.reuse, 0x2, R42 ;  /* 0x0000000233287824 */ /* 0x040fe200078e022a */
[----:B------:R-:W-:Y:S02]  /*74f0*/  LEA.HI.X.SX32 R37, R44, R41, 0x1, P2 ;  /* 0x000000292c257211 */ /* 0x000fe400010f0eff */
[-C--:B------:R-:W-:Y:S02]  /*7500*/  LEA R34, P2, R42, R45.reuse, 0x1 ;  /* 0x0000002d2a227211 */ /* 0x080fe400078408ff */
[----:B------:R-:W-:Y:S02]  /*7510*/  LEA R38, P3, R40, R45, 0x1 ;  /* 0x0000002d28267211 */ /* 0x000fe400078608ff */
[C---:B------:R-:W-:Y:S02]  /*7520*/  LEA R44, R51.reuse, R40, 0x1 ;  /* 0x00000028332c7211 */ /* 0x040fe400078e08ff */
[-C--:B------:R-:W-:Y:S02]  /*7530*/  LEA.HI.X.SX32 R35, R42, R41.reuse, 0x1, P2 ;  /* 0x000000292a237211 */ /* 0x080fe400010f0eff */
[----:B------:R-:W-:Y:S01]  /*7540*/  LEA.HI.X.SX32 R39, R40, R41, 0x1, P3 ;  /* 0x0000002928277211 */ /* 0x000fe200018f0eff */
[----:B------:R-:W-:Y:S01]  /*7550*/  STSM.16.M88.4 [R33], R16 ;  /* 0x0000001021007844 */ /* 0x000fe20000000200 */
[----:B------:R-:W-:Y:S01]  /*7560*/  BAR.SYNC.DEFER_BLOCKING 0x0 ;  /* 0x0000000000007b1d */ /* 0x000fe20000010000 */
[----:B------:R-:W-:Y:S01]  /*7570*/  LEA R42, P2, R44, R45, 0x1 ;  /* 0x0000002d2c2a7211 */ /* 0x000fe200078408ff */
[----:B------:R-:W-:-:S03]  /*7580*/  IMAD R40, R51, 0x2, R44 ;  /* 0x0000000233287824 */ /* 0x000fc600078e022c */
[----:B------:R-:W-:Y:S02]  /*7590*/  LEA.HI.X.SX32 R43, R44, R41, 0x1, P2 ;  /* 0x000000292c2b7211 */ /* 0x000fe400010f0eff */
[----:B------:R-:W-:Y:S02]  /*75a0*/  LEA R44, R51, R40, 0x1 ;  /* 0x00000028332c7211 */ /* 0x000fe400078e08ff */
[----:B------:R-:W-:-:S04]  /*75b0*/  LEA R46, P2, R40, R45, 0x1 ;  /* 0x0000002d282e7211 */ /* 0x000fc800078408ff */
[----:B------:R-:W-:Y:S01]  /*75c0*/  LEA.HI.X.SX32 R47, R40, R41, 0x1, P2 ;  /* 0x00000029282f7211 */ /* 0x000fe200010f0eff */
[----:B------:R-:W3:Y:S01]  /*75d0*/  LDS.128 R16, [R50] ;  /* 0x0000000032107984 */ /* 0x000ee20000000c00 */
[----:B------:R-:W-:Y:S06]  /*75e0*/  BAR.SYNC.DEFER_BLOCKING 0x0 ;  /* 0x0000000000007b1d */ /* 0x000fec0000010000 */
[----:B------:R-:W-:Y:S02]  /*75f0*/  STSM.16.M88.4 [R33], R28 ;  /* 0x0000001c21007844 */ /* 0x000fe40000000200 */
[----:B------:R-:W-:Y:S06]  /*7600*/  BAR.SYNC.DEFER_BLOCKING 0x0 ;  /* 0x0000000000007b1d */ /* 0x000fec0000010000 */
[----:B------:R-:W5:Y:S02]  /*7610*/  LDS.128 R28, [R50] ;  /* 0x00000000321c7984 */ /* 0x000f640000000c00 */
[----:B------:R-:W-:Y:S06]  /*7620*/  BAR.SYNC.DEFER_BLOCKING 0x0 ;  /* 0x0000000000007b1d */ /* 0x000fec0000010000 */
[----:B------:R-:W-:Y:S02]  /*7630*/  STSM.16.M88.4 [R33], R20 ;  /* 0x0000001421007844 */ /* 0x000fe40000000200 */
[----:B------:R-:W-:Y:S06]  /*7640*/  BAR.SYNC.DEFER_BLOCKING 0x0 ;  /* 0x0000000000007b1d */ /* 0x000fec0000010000 */
[----:B------:R-:W1:Y:S02]  /*7650*/  LDS.128 R20, [R50] ;  /* 0x0000000032147984 */ /* 0x000e640000000c00 */
[----:B------:R-:W-:Y:S06]  /*7660*/  BAR.SYNC.DEFER_BLOCKING 0x0 ;  /* 0x0000000000007b1d */ /* 0x000fec0000010000 */
[----:B------:R0:W-:Y:S02]  /*7670*/  STSM.16.M88.4 [R33], R52 ;  /* 0x0000003421007844 */ /* 0x0001e40000000200 */
[----:B------:R-:W-:Y:S01]  /*7680*/  BAR.SYNC.DEFER_BLOCKING 0x0 ;  /* 0x0000000000007b1d */ /* 0x000fe20000010000 */
[----:B0-----:R-:W-:-:S02]  /*7690*/  PRMT R33, R4, 0x7632, R33 ;  /* 0x0000763204217816 */ /* 0x001fc40000000021 */
[----:B------:R-:W-:-:S03]  /*76a0*/  PRMT R52, R7, 0x7632, R52 ;  /* 0x0000763207347816 */ /* 0x000fc60000000034 */
[----:B------:R0:W-:Y:S04]  /*76b0*/  STG.E.U16 desc[UR8][R36.64], R4 ;  /* 0x0000000424007986 */ /* 0x0001e8000c101508 */
[----:B------:R1:W-:Y:S04]  /*76c0*/  STG.E.U16 desc[UR8][R34.64], R5 ;  /* 0x0000000522007986 */ /* 0x0003e8000c101508 */
[----:B------:R2:W-:Y:S01]  /*76d0*/  STG.E.U16 desc[UR8][R38.64], R6 ;  /* 0x0000000626007986 */ /* 0x0005e2000c101508 */
[----:B0-----:R-:W-:Y:S01]  /*76e0*/  IMAD R36, R51, 0x2, R44 ;  /* 0x0000000233247824 */ /* 0x001fe200078e022c */
[----:B------:R-:W-:-:S02]  /*76f0*/  LEA R4, P2, R44, R45, 0x1 ;  /* 0x0000002d2c047211 */ /* 0x000fc400078408ff */
[----:B------:R-:W-:Y:S01]  /*7700*/  STG.E.U16 desc[UR8][R42.64], R7 ;  /* 0x000000072a007986 */ /* 0x000fe2000c101508 */
[----:B------:R-:W-:Y:S02]  /*7710*/  PRMT R37, R5, 0x7632, R37 ;  /* 0x0000763205257816 */ /* 0x000fe40000000025 */
[----:B-1----:R-:W-:Y:S01]  /*7720*/  LEA.HI.X.SX32 R5, R44, R41, 0x1, P2 ;  /* 0x000000292c057211 */ /* 0x002fe200010f0eff */
[----:B------:R0:W-:Y:S01]  /*7730*/  STG.E.U16 desc[UR8][R46.64], R33 ;  /* 0x000000212e007986 */ /* 0x0001e2000c101508 */
[----:B------:R-:W-:Y:S02]  /*7740*/  LEA R34, P2, R36, R45, 0x1 ;  /* 0x0000002d24227211 */ /* 0x000fe400078408ff */
[----:B--2---:R-:W-:Y:S01]  /*7750*/  PRMT R39, R6, 0x7632, R39 ;  /* 0x0000763206277816 */ /* 0x004fe20000000027 */
[----:B------:R1:W-:Y:S01]  /*7760*/  STG.E.U16 desc[UR8][R4.64], R37 ;  /* 0x0000002504007986 */ /* 0x0003e2000c101508 */
[----:B------:R-:W-:Y:S02]  /*7770*/  LEA R6, R51, R36, 0x1 ;  /* 0x0000002433067211 */ /* 0x000fe400078e08ff */
[----:B------:R-:W-:-:S02]  /*7780*/  LEA.HI.X.SX32 R35, R36, R41, 0x1, P2 ;  /* 0x0000002924237211 */ /* 0x000fc400010f0eff */
[-C--:B------:R-:W-:Y:S01]  /*7790*/  LEA R36, P2, R6, R45.reuse, 0x1 ;  /* 0x0000002d06247211 */ /* 0x080fe200078408ff */
[C---:B------:R-:W-:Y:S02]  /*77a0*/  IMAD R40, R51.reuse, 0x2, R6 ;  /* 0x0000000233287824 */ /* 0x040fe400078e0206 */
[----:B------:R2:W-:Y:S01]  /*77b0*/  STG.E.U16 desc[UR8][R34.64], R39 ;  /* 0x0000002722007986 */ /* 0x0005e2000c101508 */
[----:B0-----:R-:W-:Y:S02]  /*77c0*/  PRMT R33, R8, 0x7632, R33 ;  /* 0x0000763208217816 */ /* 0x001fe40000000021 */
[----:B------:R-:W-:Y:S02]  /*77d0*/  LEA R38, P3, R40, R45, 0x1 ;  /* 0x0000002d28267211 */ /* 0x000fe400078608ff */
[----:B------:R-:W-:Y:S02]  /*77e0*/  LEA R44, R51, R40, 0x1 ;  /* 0x00000028332c7211 */ /* 0x000fe400078e08ff */
[----:B-1----:R-:W-:-:S02]  /*77f0*/  LEA.HI.X.SX32 R37, R6, R41, 0x1, P2 ;  /* 0x0000002906257211 */ /* 0x002fc400010f0eff */
[----:B------:R-:W-:Y:S02]  /*7800*/  LEA R6, P2, R44, R45, 0x1 ;  /* 0x0000002d2c067211 */ /* 0x000fe400078408ff */
[-C--:B--2---:R-:W-:Y:S01]  /*7810*/  LEA.HI.X.SX32 R39, R40, R41.reuse, 0x1, P3 ;  /* 0x0000002928277211 */ /* 0x084fe200018f0eff */
[C---:B------:R-:W-:Y:S01]  /*7820*/  IMAD R40, R51.reuse, 0x2, R44 ;  /* 0x0000000233287824 */ /* 0x040fe200078e022c */
[----:B------:R-:W-:Y:S01]  /*7830*/  LEA.HI.X.SX32 R7, R44, R41, 0x1, P2 ;  /* 0x000000292c077211 */ /* 0x000fe200010f0eff */
[----:B------:R-:W-:Y:S03]  /*7840*/  STG.E.U16 desc[UR8][R36.64], R52 ;  /* 0x0000003424007986 */ /* 0x000fe6000c101508 */
[----:B------:R-:W-:Y:S01]  /*7850*/  LEA R42, P3, R40, R45, 0x1 ;  /* 0x0000002d282a7211 */ /* 0x000fe200078608ff */
[----:B------:R0:W-:Y:S01]  /*7860*/  STG.E.U16 desc[UR8][R38.64], R8 ;  /* 0x0000000826007986 */ /* 0x0001e2000c101508 */
[----:B------:R-:W-:-:S02]  /*7870*/  LEA R44, R51, R40, 0x1 ;  /* 0x00000028332c7211 */ /* 0x000fc400078e08ff */
[----:B------:R-:W-:Y:S01]  /*7880*/  LEA.HI.X.SX32 R43, R40, R41, 0x1, P3 ;  /* 0x00000029282b7211 */ /* 0x000fe200018f0eff */
[----:B------:R1:W-:Y:S01]  /*7890*/  STG.E.U16 desc[UR8][R6.64], R9 ;  /* 0x0000000906007986 */ /* 0x0003e2000c101508 */
[C---:B------:R-:W-:Y:S01]  /*78a0*/  LEA R4, P2, R44.reuse, R45, 0x1 ;  /* 0x0000002d2c047211 */ /* 0x040fe200078408ff */
[C---:B------:R-:W-:Y:S02]  /*78b0*/  IMAD R40, R51.reuse, 0x2, R44 ;  /* 0x0000000233287824 */ /* 0x040fe400078e022c */
[----:B------:R2:W-:Y:S01]  /*78c0*/  STG.E.U16 desc[UR8][R42.64], R10 ;  /* 0x0000000a2a007986 */ /* 0x0005e2000c101508 */
[----:B------:R-:W-:Y:S02]  /*78d0*/  LEA.HI.X.SX32 R5, R44, R41, 0x1, P2 ;  /* 0x000000292c057211 */ /* 0x000fe400010f0eff */
[C---:B------:R-:W-:Y:S02]  /*78e0*/  LEA R46, R51.reuse, R40, 0x1 ;  /* 0x00000028332e7211 */ /* 0x040fe400078e08ff */
[----:B0-----:R-:W-:Y:S01]  /*78f0*/  PRMT R39, R10, 0x7632, R39 ;  /* 0x000076320a277816 */ /* 0x001fe20000000027 */
[----:B------:R-:W-:Y:S01]  /*7900*/  STG.E.U16 desc[UR8][R4.64], R11 ;  /* 0x0000000b04007986 */ /* 0x000fe2000c101508 */
[----:B------:R-:W-:Y:S01]  /*7910*/  LEA R34, P2, R40, R45, 0x1 ;  /* 0x0000002d28227211 */ /* 0x000fe200078408ff */
[----:B------:R-:W-:Y:S01]  /*7920*/  IMAD R36, R51, 0x2, R46 ;  /* 0x0000000233247824 */ /* 0x000fe200078e022e */
[----:B------:R-:W-:-:S02]  /*7930*/  PRMT R37, R9, 0x7632, R37 ;  /* 0x0000763209257816 */ /* 0x000fc40000000025 */
[----:B------:R-:W-:Y:S02]  /*7940*/  LEA.HI.X.SX32 R35, R40, R41, 0x1, P2 ;  /* 0x0000002928237211 */ /* 0x000fe400010f0eff */
[C---:B------:R-:W-:Y:S02]  /*7950*/  LEA R38, R51.reuse, R36, 0x1 ;  /* 0x0000002433267211 */ /* 0x040fe400078e08ff */
[-C--:B-1----:R-:W-:Y:S01]  /*7960*/  LEA R6, P2, R46, R45.reuse, 0x1 ;  /* 0x0000002d2e067211 */ /* 0x082fe200078408ff */
[----:B------:R4:W-:Y:S01]  /*7970*/  STG.E.U16 desc[UR8][R34.64], R33 ;  /* 0x0000002122007986 */ /* 0x0009e2000c101508 */
[----:B------:R-:W-:Y:S01]  /*7980*/  LEA R8, P3, R36, R45, 0x1 ;  /* 0x0000002d24087211 */ /* 0x000fe200078608ff */
[----:B--2---:R-:W-:Y:S01]  /*7990*/  IMAD R10, R51, 0x2, R38 ;  /* 0x00000002330a7824 */ /* 0x004fe200078e0226 */
[-C--:B------:R-:W-:Y:S02]  /*79a0*/  LEA.HI.X.SX32 R7, R46, R41.reuse, 0x1, P2 ;  /* 0x000000292e077211 */ /* 0x080fe400010f0eff */
[----:B------:R-:W-:-:S02]  /*79b0*/  LEA.HI.X.SX32 R9, R36, R41, 0x1, P3 ;  /* 0x0000002924097211 */ /* 0x000fc400018f0eff */
[----:B------:R-:W-:Y:S01]  /*79c0*/  LEA R40, R51, R10, 0x1 ;  /* 0x0000000a33287211 */ /* 0x000fe200078e08ff */
[----:B------:R0:W-:Y:S01]  /*79d0*/  STG.E.U16 desc[UR8][R6.64], R37 ;  /* 0x0000002506007986 */ /* 0x0001e2000c101508 */
[----:B------:R-:W-:Y:S02]  /*79e0*/  LEA R36, P2, R38, R45, 0x1 ;  /* 0x0000002d26247211 */ /* 0x000fe400078408ff */
[----:B------:R-:W-:Y:S01]  /*79f0*/  PRMT R43, R11, 0x7632, R43 ;  /* 0x000076320b2b7816 */ /* 0x000fe2000000002b */
[----:B------:R-:W-:Y:S01]  /*7a00*/  IMAD R42, R51, 0x2, R40 ;  /* 0x00000002332a7824 */ /* 0x000fe200078e0228 */
[----:B------:R-:W-:Y:S01]  /*7a10*/  STG.E.U16 desc[UR8][R8.64], R39 ;  /* 0x0000002708007986 */ /* 0x000fe2000c101508 */
[----:B----4-:R-:W-:-:S03]  /*7a20*/  PRMT R33, R13, 0x7632, R33 ;  /* 0x000076320d217816 */ /* 0x010fc60000000021 */
[C---:B------:R-:W-:Y:S02]  /*7a30*/  LEA R44, R51.reuse, R42, 0x1 ;  /* 0x0000002a332c7211 */ /* 0x040fe400078e08ff */
[----:B------:R-:W-:Y:S02]  /*7a40*/  LEA R34, P3, R42, R45, 0x1 ;  /* 0x0000002d2a227211 */ /* 0x000fe400078608ff */
[----:B0-----:R-:W-:Y:S01]  /*7a50*/  LEA.HI.X.SX32 R37, R38, R41, 0x1, P2 ;  /* 0x0000002926257211 */ /* 0x001fe200010f0eff */
[C---:B------:R-:W-:Y:S01]  /*7a60*/  IMAD R38, R51.reuse, 0x2, R44 ;  /* 0x0000000233267824 */ /* 0x040fe200078e022c */
[----:B------:R-:W-:Y:S02]  /*7a70*/  LEA R4, P2, R10, R45, 0x1 ;  /* 0x0000002d0a047211 */ /* 0x000fe400078408ff */
[----:B------:R-:W-:Y:S01]  /*7a80*/  LEA.HI.X.SX32 R35, R42, R41, 0x1, P3 ;  /* 0x000000292a237211 */ /* 0x000fe200018f0eff */
[----:B------:R0:W-:Y:S01]  /*7a90*/  STG.E.U16 desc[UR8][R36.64], R43 ;  /* 0x0000002b24007986 */ /* 0x0001e2000c101508 */
[----:B------:R-:W-:-:S02]  /*7aa0*/  LEA R46, R51, R38, 0x1 ;  /* 0x00000026332e7211 */ /* 0x000fc400078e08ff */
[----:B------:R-:W-:Y:S02]  /*7ab0*/  LEA.HI.X.SX32 R5, R10, R41, 0x1, P2 ;  /* 0x000000290a057211 */ /* 0x000fe400010f0eff */
[C---:B------:R-:W-:Y:S01]  /*7ac0*/  LEA R10, P2, R40.reuse, R45, 0x1 ;  /* 0x0000002d280a7211 */ /* 0x040fe200078408ff */
[C---:B------:R-:W-:Y:S02]  /*7ad0*/  IMAD R52, R51.reuse, 0x2, R46 ;  /* 0x0000000233347824 */ /* 0x040fe400078e022e */
[----:B------:R1:W-:Y:S01]  /*7ae0*/  STG.E.U16 desc[UR8][R4.64], R12 ;  /* 0x0000000c04007986 */ /* 0x0003e2000c101508 */
[----:B------:R-:W-:Y:S02]  /*7af0*/  LEA.HI.X.SX32 R11, R40, R41, 0x1, P2 ;  /* 0x00000029280b7211 */ /* 0x000fe400010f0eff */
[----:B------:R-:W-:Y:S02]  /*7b00*/  LEA R40, R51, R52, 0x1 ;  /* 0x0000003433287211 */ /* 0x000fe400078e08ff */
[C---:B------:R-:W-:Y:S01]  /*7b10*/  LEA R6, P2, R44.reuse, R45, 0x1 ;  /* 0x0000002d2c067211 */ /* 0x040fe200078408ff */
[----:B------:R2:W-:Y:S01]  /*7b20*/  STG.E.U16 desc[UR8][R10.64], R13 ;  /* 0x0000000d0a007986 */ /* 0x0005e2000c101508 */
[----:B0-----:R-:W-:Y:S01]  /*7b30*/  PRMT R37, R15, 0x7632, R37 ;  /* 0x000076320f257816 */ /* 0x001fe20000000025 */
[----:B------:R-:W-:Y:S01]  /*7b40*/  IMAD R42, R51, 0x2, R40 ;  /* 0x00000002332a7824 */ /* 0x000fe200078e0228 */
[----:B------:R-:W-:Y:S01]  /*7b50*/  LEA.HI.X.SX32 R7, R44, R41, 0x1, P2 ;  /* 0x000000292c077211 */ /* 0x000fe200010f0eff */
[----:B------:R0:W-:Y:S01]  /*7b60*/  STG.E.U16 desc[UR8][R34.64], R14 ;  /* 0x0000000e22007986 */ /* 0x0001e2000c101508 */
[----:B------:R-:W-:-:S02]  /*7b70*/  LEA R8, P2, R38, R45, 0x1 ;  /* 0x0000002d26087211 */ /* 0x000fc400078408ff */
[C---:B------:R-:W-:Y:S01]  /*7b80*/  LEA R54, R51.reuse, R42, 0x1 ;  /* 0x0000002a33367211 */ /* 0x040fe200078e08ff */
[----:B------:R4:W-:Y:S01]  /*7b90*/  STG.E.U16 desc[UR8][R6.64], R15 ;  /* 0x0000000f06007986 */ /* 0x0009e2000c101508 */
[----:B------:R-:W-:Y:S02]  /*7ba0*/  LEA.HI.X.SX32 R9, R38, R41, 0x1, P2 ;  /* 0x0000002926097211 */ /* 0x000fe400010f0eff */
[----:B-1----:R-:W-:Y:S01]  /*7bb0*/  LEA R4, P2, R46, R45, 0x1 ;  /* 0x0000002d2e047211 */ /* 0x002fe200078408ff */
[C---:B------:R-:W-:Y:S01]  /*7bc0*/  IMAD R36, R51.reuse, 0x2, R54 ;  /* 0x0000000233247824 */ /* 0x040fe200078e0236 */
[----:B--2---:R-:W-:Y:S02]  /*7bd0*/  PRMT R11, R12, 0x7632, R11 ;  /* 0x000076320c0b7816 */ /* 0x004fe4000000000b */
[----:B------:R-:W-:Y:S02]  /*7be0*/  LEA.HI.X.SX32 R5, R46, R41, 0x1, P2 ;  /* 0x000000292e057211 */ /* 0x000fe400010f0eff */
[----:B------:R-:W-:Y:S01]  /*7bf0*/  LEA R44, R51, R36, 0x1 ;  /* 0x00000024332c7211 */ /* 0x000fe200078e08ff */
[----:B------:R1:W-:Y:S01]  /*7c00*/  STG.E.U16 desc[UR8][R8.64], R11 ;  /* 0x0000000b08007986 */ /* 0x0003e2000c101508 */
[----:B------:R-:W-:-:S02]  /*7c10*/  LEA R10, P3, R52, R45, 0x1 ;  /* 0x0000002d340a7211 */ /* 0x000fc400078608ff */
[----:B------:R-:W-:Y:S01]  /*7c20*/  LEA R12, P2, R40, R45, 0x1 ;  /* 0x0000002d280c7211 */ /* 0x000fe200078408ff */
[C---:B0-----:R-:W-:Y:S01]  /*7c30*/  IMAD R34, R51.reuse, 0x2, R44 ;  /* 0x0000000233227824 */ /* 0x041fe200078e022c */
[----:B------:R-:W-:Y:S01]  /*7c40*/  PRMT R35, R14, 0x7632, R35 ;  /* 0x000076320e237816 */ /* 0x000fe20000000023 */
[----:B------:R0:W-:Y:S01]  /*7c50*/  STG.E.U16 desc[UR8][R4.64], R33 ;  /* 0x0000002104007986 */ /* 0x0001e2000c101508 */
[----:B------:R-:W-:Y:S02]  /*7c60*/  LEA.HI.X.SX32 R13, R40, R41, 0x1, P2 ;  /* 0x00000029280d7211 */ /* 0x000fe400010f0eff */
[C---:B------:R-:W-:Y:S02]  /*7c70*/  LEA R38, R51.reuse, R34, 0x1 ;  /* 0x0000002233267211 */ /* 0x040fe400078e08ff */
[----:B----4-:R-:W-:Y:S02]  /*7c80*/  LEA R6, P2, R42, R45, 0x1 ;  /* 0x0000002d2a067211 */ /* 0x010fe400078408ff */
[-C--:B-1----:R-:W-:Y:S01]  /*7c90*/  LEA.HI.X.SX32 R11, R52, R41.reuse, 0x1, P3 ;  /* 0x00000029340b7211 */ /* 0x082fe200018f0eff */
[----:B------:R-:W-:Y:S01]  /*7ca0*/  IMAD R46, R51, 0x2, R38 ;  /* 0x00000002332e7824 */ /* 0x000fe200078e0226 */
[----:B------:R-:W-:-:S02]  /*7cb0*/  LEA.HI.X.SX32 R7, R42, R41, 0x1, P2 ;  /* 0x000000292a077211 */ /* 0x000fc400010f0eff */
[C---:B------:R-:W-:Y:S01]  /*7cc0*/  LEA R8, P2, R54.reuse, R45, 0x1 ;  /* 0x0000002d36087211 */ /* 0x040fe200078408ff */
[----:B------:R1:W-:Y:S01]  /*7cd0*/  STG.E.U16 desc[UR8][R10.64], R35 ;  /* 0x000000230a007986 */ /* 0x0003e2000c101508 */
[C---:B------:R-:W-:Y:S02]  /*7ce0*/  LEA R52, R51.reuse, R46, 0x1 ;  /* 0x0000002e33347211 */ /* 0x040fe400078e08ff */
[----:B------:R-:W-:Y:S01]  /*7cf0*/  LEA.HI.X.SX32 R9, R54, R41, 0x1, P2 ;  /* 0x0000002936097211 */ /* 0x000fe200010f0eff */
[----:B------:R2:W-:Y:S01]  /*7d00*/  STG.E.U16 desc[UR8][R12.64], R37 ;  /* 0x000000250c007986 */ /* 0x0005e2000c101508 */
[----:B------:R-:W-:Y:S01]  /*7d10*/  LEA R14, P3, R36, R45, 0x1 ;  /* 0x0000002d240e7211 */ /* 0x000fe200078608ff */
[----:B------:R-:W-:Y:S01]  /*7d20*/  IMAD R40, R51, 0x2, R52 ;  /* 0x0000000233287824 */ /* 0x000fe200078e0234 */
[----:B0-----:R-:W-:Y:S01]  /*7d30*/  PRMT R5, R24, 0x7632, R5 ;  /* 0x0000763218057816 */ /* 0x001fe20000000005 */
[----:B------:R0:W-:Y:S01]  /*7d40*/  STG.E.U16 desc[UR8][R6.64], R24 ;  /* 0x0000001806007986 */ /* 0x0001e2000c101508 */
[----:B------:R-:W-:-:S02]  /*7d50*/  LEA.HI.X.SX32 R15, R36, R41, 0x1, P3 ;  /* 0x00000029240f7211 */ /* 0x000fc400018f0eff */
[C---:B------:R-:W-:Y:S01]  /*7d60*/  LEA R56, R51.reuse, R40, 0x1 ;  /* 0x0000002833387211 */ /* 0x040fe200078e08ff */
[----:B------:R4:W-:Y:S01]  /*7d70*/  STG.E.U16 desc[UR8][R8.64], R25 ;  /* 0x0000001908007986 */ /* 0x0009e2000c101508 */
[----:B-1----:R-:W-:Y:S02]  /*7d80*/  LEA R10, P2, R44, R45, 0x1 ;  /* 0x0000002d2c0a7211 */ /* 0x002fe400078408ff */
[----:B------:R-:W-:Y:S01]  /*7d90*/  PRMT R35, R26, 0x7632, R35 ;  /* 0x000076321a237816 */ /* 0x000fe20000000023 */
[C---:B------:R-:W-:Y:S01]  /*7da0*/  IMAD R42, R51.reuse, 0x2, R56 ;  /* 0x00000002332a7824 */ /* 0x040fe200078e0238 */
[----:B------:R-:W-:Y:S01]  /*7db0*/  LEA.HI.X.SX32 R11, R44, R41, 0x1, P2 ;  /* 0x000000292c0b7211 */ /* 0x000fe200010f0eff */
[----:B------:R1:W-:Y:S01]  /*7dc0*/  STG.E.U16 desc[UR8][R14.64], R26 ;  /* 0x0000001a0e007986 */ /* 0x0003e2000c101508 */
[----:B--2---:R-:W-:Y:S02]  /*7dd0*/  LEA R12, P3, R38, R45, 0x1 ;  /* 0x0000002d260c7211 */ /* 0x004fe400078608ff */
[----:B------:R-:W-:Y:S01]  /*7de0*/  LEA R54, R51, R42, 0x1 ;  /* 0x0000002a33367211 */ /* 0x000fe200078e08ff */
[----:B------:R-:W-:Y:S01]  /*7df0*/  STG.E.U16 desc[UR8][R10.64], R27 ;  /* 0x0000001b0a007986 */ /* 0x000fe2000c101508 */
[----:B0-----:R-:W-:-:S02]  /*7e00*/  PRMT R7, R25, 0x7632, R7 ;  /* 0x0000763219077816 */ /* 0x001fc40000000007 */
[----:B----4-:R-:W-:Y:S01]  /*7e10*/  LEA R8, P2, R34, R45, 0x1 ;  /* 0x0000002d22087211 */ /* 0x010fe200078408ff */
[C---:B------:R-:W-:Y:S01]  /*7e20*/  IMAD R36, R51.reuse, 0x2, R54 ;  /* 0x0000000233247824 */ /* 0x040fe200078e0236 */
[-C--:B------:R-:W-:Y:S02]  /*7e30*/  LEA.HI.X.SX32 R13, R38, R41.reuse, 0x1, P3 ;  /* 0x00000029260d7211 */ /* 0x080fe400018f0eff */
[----:B------:R-:W-:Y:S02]  /*7e40*/  LEA.HI.X.SX32 R9, R34, R41, 0x1, P2 ;  /* 0x0000002922097211 */ /* 0x000fe400010f0eff */
[C---:B------:R-:W-:Y:S02]  /*7e50*/  LEA R58, R51.reuse, R36, 0x1 ;  /* 0x00000024333a7211 */ /* 0x040fe400078e08ff */
[-C--:B------:R-:W-:Y:S01]  /*7e60*/  LEA R6, P3, R40, R45.reuse, 0x1 ;  /* 0x0000002d28067211 */ /* 0x080fe200078608ff */
[----:B------:R0:W-:Y:S01]  /*7e70*/  STG.E.U16 desc[UR8][R8.64], R5 ;  /* 0x0000000508007986 */ /* 0x0001e2000c101508 */
[C---:B-1----:R-:W-:Y:S01]  /*7e80*/  LEA R14, P2, R46.reuse, R45, 0x1 ;  /* 0x0000002d2e0e7211 */ /* 0x042fe200078408ff */
[----:B------:R-:W-:Y:S01]  /*7e90*/  IMAD R60, R51, 0x2, R58 ;  /* 0x00000002333c7824 */ /* 0x000fe200078e023a */
[----:B------:R-:W-:Y:S01]  /*7ea0*/  PRMT R33, R27, 0x7632, R33 ;  /* 0x000076321b217816 */ /* 0x000fe20000000021 */
[----:B------:R1:W-:Y:S01]  /*7eb0*/  STG.E.U16 desc[UR8][R12.64], R7 ;  /* 0x000000070c007986 */ /* 0x0003e2000c101508 */
[----:B------:R-:W-:-:S02]  /*7ec0*/  LEA.HI.X.SX32 R15, R46, R41, 0x1, P2 ;  /* 0x000000292e0f7211 */ /* 0x000fc400010f0eff */
[C---:B------:R-:W-:Y:S02]  /*7ed0*/  LEA R44, R51.reuse, R60, 0x1 ;  /* 0x0000003c332c7211 */ /* 0x040fe400078e08ff */
[C---:B------:R-:W-:Y:S01]  /*7ee0*/  LEA R4, P2, R52.reuse, R45, 0x1 ;  /* 0x0000002d34047211 */ /* 0x040fe200078408ff */
[----:B------:R2:W-:Y:S02]  /*7ef0*/  STG.E.U16 desc[UR8][R14.64], R35 ;  /* 0x000000230e007986 */ /* 0x0005e4000c101508 */
[C---:B------:R-:W-:Y:S01]  /*7f00*/  IMAD R62, R51.reuse, 0x2, R44 ;  /* 0x00000002333e7824 */ /* 0x040fe200078e022c */
[----:B0-----:R-:W-:Y:S02]  /*7f10*/  LEA.HI.X.SX32 R5, R52, R41, 0x1, P2 ;  /* 0x0000002934057211 */ /* 0x001fe400010f0eff */
[----:B------:R-:W-:Y:S02]  /*7f20*/  LEA R8, P2, R56, R45, 0x1 ;  /* 0x0000002d38087211 */ /* 0x000fe400078408ff */
[----:B------:R-:W-:Y:S01]  /*7f30*/  LEA R64, R51, R62, 0x1 ;  /* 0x0000003e33407211 */ /* 0x000fe200078e08ff */
[----:B------:R-:W-:Y:S01]  /*7f40*/  STG.E.U16 desc[UR8][R4.64], R33 ;  /* 0x0000002104007986 */ /* 0x000fe2000c101508 */
[----:B-1----:R-:W-:-:S02]  /*7f50*/  LEA.HI.X.SX32 R7, R40, R41, 0x1, P3 ;  /* 0x0000002928077211 */ /* 0x002fc400018f0eff */
[----:B------:R-:W-:Y:S01]  /*7f60*/  LEA.HI.X.SX32 R9, R56, R41, 0x1, P2 ;  /* 0x0000002938097211 */ /* 0x000fe200010f0eff */
[C---:B------:R-:W-:Y:S01]  /*7f70*/  IMAD R66, R51.reuse, 0x2, R64 ;  /* 0x0000000233427824 */ /* 0x040fe200078e0240 */
[-C--:B--2---:R-:W-:Y:S01]  /*7f80*/  LEA R14, P2, R36, R45.reuse, 0x1 ;  /* 0x0000002d240e7211 */ /* 0x084fe200078408ff */
[----:B---3--:R-:W-:Y:S01]  /*7f90*/  STG.E.U16 desc[UR8][R6.64], R16 ;  /* 0x0000001006007986 */ /* 0x008fe2000c101508 */
[----:B------:R-:W-:Y:S02]  /*7fa0*/  LEA R10, P3, R42, R45, 0x1 ;  /* 0x0000002d2a0a7211 */ /* 0x000fe400078608ff */
[C---:B------:R-:W-:Y:S01]  /*7fb0*/  LEA R68, R51.reuse, R66, 0x1 ;  /* 0x0000004233447211 */ /* 0x040fe200078e08ff */
[----:B------:R-:W0:Y:S01]  /*7fc0*/  LDS.128 R4, [R50] ;  /* 0x0000000032047984 */ /* 0x000e220000000c00 */
[----:B------:R-:W-:Y:S02]  /*7fd0*/  LEA.HI.X.SX32 R15, R36, R41, 0x1, P2 ;  /* 0x00000029240f7211 */ /* 0x000fe400010f0eff */
[----:B------:R-:W-:Y:S01]  /*7fe0*/  LEA R38, P2, R44, R45, 0x1 ;  /* 0x0000002d2c267211 */ /* 0x000fe200078408ff */
[----:B------:R-:W-:Y:S01]  /*7ff0*/  IMAD R70, R51, 0x2, R68 ;  /* 0x0000000233467824 */ /* 0x000fe200078e0244 */
[-C--:B------:R-:W-:Y:S01]  /*8000*/  LEA.HI.X.SX32 R11, R42, R41.reuse, 0x1, P3 ;  /* 0x000000292a0b7211 */ /* 0x080fe200018f0eff */
[----:B------:R1:W-:Y:S01]  /*8010*/  STG.E.U16 desc[UR8][R8.64], R17 ;  /* 0x0000001108007986 */ /* 0x0003e2000c101508 */
[----:B------:R-:W-:-:S02]  /*8020*/  LEA.HI.X.SX32 R39, R44, R41, 0x1, P2 ;  /* 0x000000292c277211 */ /* 0x000fc400010f0eff */
[C---:B------:R-:W-:Y:S01]  /*8030*/  LEA R40, R51.reuse, R70, 0x1 ;  /* 0x0000004633287211 */ /* 0x040fe200078e08ff */
[----:B------:R2:W-:Y:S01]  /*8040*/  STG.E.U16 desc[UR8][R10.64], R18 ;  /* 0x000000120a007986 */ /* 0x0005e2000c101508 */
[-C--:B------:R-:W-:Y:S02]  /*8050*/  LEA R12, P4, R54, R45.reuse, 0x1 ;  /* 0x0000002d360c7211 */ /* 0x080fe400078808ff */
[-C--:B------:R-:W-:Y:S01]  /*8060*/  LEA R24, P3, R58, R45.reuse, 0x1 ;  /* 0x0000002d3a187211 */ /* 0x080fe200078608ff */
[C---:B------:R-:W-:Y:S01]  /*8070*/  IMAD R72, R51.reuse, 0x2, R40 ;  /* 0x0000000233487824 */ /* 0x040fe200078e0228 */
[----:B------:R-:W-:Y:S02]  /*8080*/  LEA R42, P2, R66, R45, 0x1 ;  /* 0x0000002d422a7211 */ /* 0x000fe400078408ff */
[----:B------:R-:W-:Y:S02]  /*8090*/  LEA.HI.X.SX32 R13, R54, R41, 0x1, P4 ;  /* 0x00000029360d7211 */ /* 0x000fe400020f0eff */
[----:B------:R-:W-:-:S02]  /*80a0*/  LEA R74, R51, R72, 0x1 ;  /* 0x00000048334a7211 */ /* 0x000fc400078e08ff */
[-C--:B------:R-:W-:Y:S01]  /*80b0*/  LEA.HI.X.SX32 R25, R58, R41.reuse, 0x1, P3 ;  /* 0x000000293a197211 */ /* 0x080fe200018f0eff */
[----:B------:R3:W-:Y:S01]  /*80c0*/  STG.E.U16 desc[UR8][R12.64], R19 ;  /* 0x000000130c007986 */ /* 0x0007e2000c101508 */
[----:B------:R-:W-:Y:S01]  /*80d0*/  LEA.HI.X.SX32 R43, R66, R41, 0x1, P2 ;  /* 0x00000029422b7211 */ /* 0x000fe200010f0eff */
[C---:B------:R-:W-:Y:S01]  /*80e0*/  IMAD R76, R51.reuse, 0x2, R74 ;  /* 0x00000002334c7824 */ /* 0x040fe200078e024a */
[-C--:B------:R-:W-:Y:S02]  /*80f0*/  LEA R26, P4, R60, R45.reuse, 0x1 ;  /* 0x0000002d3c1a7211 */ /* 0x080fe400078808ff */
[----:B------:R-:W-:Y:S02]  /*8100*/  LEA R58, P2, R40, R45, 0x1 ;  /* 0x0000002d283a7211 */ /* 0x000fe400078408ff */
[----:B------:R-:W-:Y:S02]  /*8110*/  LEA R78, R51, R76, 0x1 ;  /* 0x0000004c334e7211 */ /* 0x000fe400078e08ff */
[----:B------:R-:W-:-:S02]  /*8120*/  LEA.HI.X.SX32 R27, R60, R41, 0x1, P4 ;  /* 0x000000293c1b7211 */ /* 0x000fc400020f0eff */
[----:B------:R-:W-:Y:S01]  /*8130*/  LEA.HI.X.SX32 R59, R40, R41, 0x1, P2 ;  /* 0x00000029283b7211 */ /* 0x000fe200010f0eff */
[C---:B------:R-:W-:Y:S01]  /*8140*/  IMAD R80, R51.reuse, 0x2, R78 ;  /* 0x0000000233507824 */ /* 0x040fe200078e024e */
[-C--:B------:R-:W-:Y:S02]  /*8150*/  LEA R34, P4, R64, R45.reuse, 0x1 ;  /* 0x0000002d40227211 */ /* 0x080fe400078808ff */
[----:B------:R-:W-:Y:S02]  /*8160*/  LEA R36, P3, R62, R45, 0x1 ;  /* 0x0000002d3e247211 */ /* 0x000fe400078608ff */
[C---:B------:R-:W-:Y:S02]  /*8170*/  LEA R44, R51.reuse, R80, 0x1 ;  /* 0x00000050332c7211 */ /* 0x040fe400078e08ff */
[----:B------:R-:W-:Y:S02]  /*8180*/  LEA.HI.X.SX32 R35, R64, R41, 0x1, P4 ;  /* 0x0000002940237211 */ /* 0x000fe400020f0eff */
[----:B------:R-:W-:Y:S01]  /*8190*/  LEA R52, P4, R70, R45, 0x1 ;  /* 0x0000002d46347211 */ /* 0x000fe200078808ff */
[----:B------:R-:W-:Y:S01]  /*81a0*/  IMAD R82, R51, 0x2, R44 ;  /* 0x0000000233527824 */ /* 0x000fe200078e022c */
[----:B------:R-:W-:-:S02]  /*81b0*/  LEA.HI.X.SX32 R37, R62, R41, 0x1, P3 ;  /* 0x000000293e257211 */ /* 0x000fc400018f0eff */
[----:B------:R-:W-:Y:S02]  /*81c0*/  LEA R46, P3, R68, R45, 0x1 ;  /* 0x0000002d442e7211 */ /* 0x000fe400078608ff */
[C---:B------:R-:W-:Y:S02]  /*81d0*/  LEA R84, R51.reuse, R82, 0x1 ;  /* 0x0000005233547211 */ /* 0x040fe400078e08ff */
[----:B------:R-:W-:Y:S02]  /*81e0*/  LEA.HI.X.SX32 R53, R70, R41, 0x1, P4 ;  /* 0x0000002946357211 */ /* 0x000fe400020f0eff */
[-C--:B------:R-:W-:Y:S01]  /*81f0*/  LEA R54, P4, R74, R45.reuse, 0x1 ;  /* 0x0000002d4a367211 */ /* 0x080fe200078808ff */
[----:B------:R-:W-:Y:S01]  /*8200*/  IMAD R86, R51, 0x2, R84 ;  /* 0x0000000233567824 */ /* 0x000fe200078e0254 */
[----:B------:R-:W-:Y:S02]  /*8210*/  LEA R64, P2, R76, R45, 0x1 ;  /* 0x0000002d4c407211 */ /* 0x000fe400078408ff */
[----:B------:R-:W-:-:S02]  /*8220*/  LEA.HI.X.SX32 R47, R68, R41, 0x1, P3 ;  /* 0x00000029442f7211 */ /* 0x000fc400018f0eff */
[C---:B------:R-:W-:Y:S02]  /*8230*/  LEA R40, R51.reuse, R86, 0x1 ;  /* 0x0000005633287211 */ /* 0x040fe400078e08ff */
[----:B------:R-:W-:Y:S02]  /*8240*/  LEA R56, P3, R72, R45, 0x1 ;  /* 0x0000002d48387211 */ /* 0x000fe400078608ff */
[-C--:B------:R-:W-:Y:S01]  /*8250*/  LEA.HI.X.SX32 R55, R74, R41.reuse, 0x1, P4 ;  /* 0x000000294a377211 */ /* 0x080fe200020f0eff */
[C---:B------:R-:W-:Y:S01]  /*8260*/  IMAD R88, R51.reuse, 0x2, R40 ;  /* 0x0000000233587824 */ /* 0x040fe200078e0228 */
[----:B------:R-:W-:Y:S02]  /*8270*/  LEA.HI.X.SX32 R65, R76, R41, 0x1, P2 ;  /* 0x000000294c417211 */ /* 0x000fe400010f0eff */
[----:B------:R-:W-:Y:S02]  /*8280*/  LEA R60, P4, R80, R45, 0x1 ;  /* 0x0000002d503c7211 */ /* 0x000fe400078808ff */
[----:B------:R-:W-:-:S02]  /*8290*/  LEA R90, R51, R88, 0x1 ;  /* 0x00000058335a7211 */ /* 0x000fc400078e08ff */
[----:B------:R-:W-:Y:S02]  /*82a0*/  LEA R66, P2, R44, R45, 0x1 ;  /* 0x0000002d2c427211 */ /* 0x000fe400078408ff */
[----:B------:R-:W-:Y:S01]  /*82b0*/  LEA.HI.X.SX32 R57, R72, R41, 0x1, P3 ;  /* 0x0000002948397211 */ /* 0x000fe200018f0eff */
[----:B------:R-:W-:Y:S01]  /*82c0*/  IMAD R92, R51, 0x2, R90 ;  /* 0x00000002335c7824 */ /* 0x000fe200078e025a */
[----:B------:R-:W-:Y:S02]  /*82d0*/  LEA R62, P3, R78, R45, 0x1 ;  /* 0x0000002d4e3e7211 */ /* 0x000fe400078608ff */
[-C--:B------:R-:W-:Y:S02]  /*82e0*/  LEA.HI.X.SX32 R61, R80, R41.reuse, 0x1, P4 ;  /* 0x00000029503d7211 */ /* 0x080fe400020f0eff */
[----:B------:R-:W-:Y:S02]  /*82f0*/  LEA.HI.X.SX32 R67, R44, R41, 0x1, P2 ;  /* 0x000000292c437211 */ /* 0x000fe400010f0eff */
[----:B------:R-:W-:-:S02]  /*8300*/  LEA R68, P4, R84, R45, 0x1 ;  /* 0x0000002d54447211 */ /* 0x000fc400078808ff */
[C---:B------:R-:W-:Y:S02]  /*8310*/  LEA R44, R51.reuse, R92, 0x1 ;  /* 0x0000005c332c7211 */ /* 0x040fe400078e08ff */
[----:B------:R-:W-:Y:S02]  /*8320*/  LEA.HI.X.SX32 R63, R78, R41, 0x1, P3 ;  /* 0x000000294e3f7211 */ /* 0x000fe400018f0eff */
[----:B------:R-:W-:Y:S01]  /*8330*/  LEA R70, P3, R82, R45, 0x1 ;  /* 0x0000002d52467211 */ /* 0x000fe200078608ff */
[----:B------:R-:W-:Y:S01]  /*8340*/  IMAD R94, R51, 0x2, R44 ;  /* 0x00000002335e7824 */ /* 0x000fe200078e022c */
[----:B------:R-:W-:Y:S02]  /*8350*/  LEA.HI.X.SX32 R69, R84, R41, 0x1, P4 ;  /* 0x0000002954457211 */ /* 0x000fe400020f0eff */
[----:B------:R-:W-:Y:S02]  /*8360*/  LEA R72, P4, R88, R45, 0x1 ;  /* 0x0000002d58487211 */ /* 0x000fe400078808ff */
[----:B------:R-:W-:-:S02]  /*8370*/  LEA.HI.X.SX32 R71, R82, R41, 0x1, P3 ;  /* 0x0000002952477211 */ /* 0x000fc400018f0eff */
[----:B------:R-:W-:Y:S02]  /*8380*/  LEA R74, P3, R40, R45, 0x1 ;  /* 0x0000002d284a7211 */ /* 0x000fe400078608ff */
[----:B------:R-:W-:Y:S02]  /*8390*/  LEA.HI.X.SX32 R73, R88, R41, 0x1, P4 ;  /* 0x0000002958497211 */ /* 0x000fe400020f0eff */
[----:B------:R-:W-:Y:S02]  /*83a0*/  LEA R76, P2, R86, R45, 0x1 ;  /* 0x0000002d564c7211 */ /* 0x000fe400078408ff */
[C---:B------:R-:W-:Y:S02]  /*83b0*/  LEA R88, R51.reuse, R94, 0x1 ;  /* 0x0000005e33587211 */ /* 0x040fe400078e08ff */
[----:B------:R-:W-:Y:S02]  /*83c0*/  LEA.HI.X.SX32 R75, R40, R41, 0x1, P3 ;  /* 0x00000029284b7211 */ /* 0x000fe400018f0eff */
[----:B------:R-:W-:Y:S01]  /*83d0*/  LEA R80, P3, R92, R45, 0x1 ;  /* 0x0000002d5c507211 */ /* 0x000fe200078608ff */
[----:B------:R-:W-:Y:S01]  /*83e0*/  IMAD R96, R51, 0x2, R88 ;  /* 0x0000000233607824 */ /* 0x000fe200078e0258 */
[----:B------:R-:W-:-:S02]  /*83f0*/  LEA.HI.X.SX32 R77, R86, R41, 0x1, P2 ;  /* 0x00000029564d7211 */ /* 0x000fc400010f0eff */
[----:B------:R-:W-:Y:S02]  /*8400*/  LEA R82, P2, R90, R45, 0x1 ;  /* 0x0000002d5a527211 */ /* 0x000fe400078408ff */
[----:B------:R-:W-:Y:S02]  /*8410*/  LEA.HI.X.SX32 R81, R92, R41, 0x1, P3 ;  /* 0x000000295c517211 */ /* 0x000fe400018f0eff */
[----:B------:R-:W-:Y:S02]  /*8420*/  LEA R84, P3, R88, R45, 0x1 ;  /* 0x0000002d58547211 */ /* 0x000fe400078608ff */
[----:B------:R-:W-:Y:S02]  /*8430*/  LEA.HI.X.SX32 R83, R90, R41, 0x1, P2 ;  /* 0x000000295a537211 */ /* 0x000fe400010f0eff */
[----:B-1----:R-:W-:Y:S02]  /*8440*/  PRMT R9, R16, 0x7632, R9 ;  /* 0x0000763210097816 */ /* 0x002fe40000000009 */
[----:B------:R-:W-:-:S02]  /*8450*/  LEA R90, R51, R96, 0x1 ;  /* 0x00000060335a7211 */ /* 0x000fc400078e08ff */
[----:B--2---:R-:W-:Y:S01]  /*8460*/  PRMT R11, R17, 0x7632, R11 ;  /* 0x00007632110b7816 */ /* 0x004fe2000000000b */
[----:B------:R-:W-:Y:S01]  /*8470*/  STG.E.U16 desc[UR8][R14.64], R9 ;  /* 0x000000090e007986 */ /* 0x000fe2000c101508 */
[----:B------:R-:W-:Y:S02]  /*8480*/  LEA.HI.X.SX32 R85, R88, R41, 0x1, P3 ;  /* 0x0000002958557211 */ /* 0x000fe400018f0eff */
[----:B------:R-:W-:Y:S01]  /*8490*/  PRMT R51, R18, 0x7632, R51 ;  /* 0x0000763212337816 */ /* 0x000fe20000000033 */
[----:B------:R-:W-:Y:S01]  /*84a0*/  STG.E.U16 desc[UR8][R24.64], R11 ;  /* 0x0000000b18007986 */ /* 0x000fe2000c101508 */
[----:B------:R-:W-:Y:S02]  /*84b0*/  PRMT R88, R19, 0x7632, R88 ;  /* 0x0000763213587816 */ /* 0x000fe40000000058 */
[----:B-----5:R-:W-:Y:S01]  /*84c0*/  PRMT R8, R28, 0x7632, R8 ;  /* 0x000076321c087816 */ /* 0x020fe20000000008 */
[----:B------:R1:W-:Y:S01]  /*84d0*/  STG.E.U16 desc[UR8][R26.64], R51 ;  /* 0x000000331a007986 */ /* 0x0003e2000c101508 */
[----:B------:R-:W-:-:S02]  /*84e0*/  PRMT R10, R29, 0x7632, R10 ;  /* 0x000076321d0a7816 */ /* 0x000fc4000000000a */
[----:B---3--:R-:W-:Y:S01]  /*84f0*/  PRMT R12, R30, 0x7632, R12 ;  /* 0x000076321e0c7816 */ /* 0x008fe2000000000c */
[----:B------:R2:W-:Y:S01]  /*8500*/  STG.E.U16 desc[UR8][R38.64], R88 ;  /* 0x0000005826007986 */ /* 0x0005e2000c101508 */
[-C--:B------:R-:W-:Y:S02]  /*8510*/  LEA R78, P4, R44, R45.reuse, 0x1 ;  /* 0x0000002d2c4e7211 */ /* 0x080fe400078808ff */
[----:B------:R-:W-:Y:S01]  /*8520*/  LEA R86, P2, R94, R45, 0x1 ;  /* 0x0000002d5e567211 */ /* 0x000fe200078408ff */
[----:B------:R3:W-:Y:S01]  /*8530*/  STG.E.U16 desc[UR8][R36.64], R28 ;  /* 0x0000001c24007986 */ /* 0x0007e2000c101508 */
[----:B------:R-:W-:Y:S02]  /*8540*/  LEA.HI.X.SX32 R79, R44, R41, 0x1, P4 ;  /* 0x000000292c4f7211 */ /* 0x000fe400020f0eff */
[----:B------:R-:W-:Y:S01]  /*8550*/  LEA R44, P4, R96, R45, 0x1 ;  /* 0x0000002d602c7211 */ /* 0x000fe200078808ff */
[----:B------:R4:W-:Y:S01]  /*8560*/  STG.E.U16 desc[UR8][R34.64], R29 ;  /* 0x0000001d22007986 */ /* 0x0009e2000c101508 */
[----:B-1----:R-:W-:-:S02]  /*8570*/  PRMT R27, R31, 0x7632, R27 ;  /* 0x000076321f1b7816 */ /* 0x002fc4000000001b */
[----:B------:R-:W-:Y:S01]  /*8580*/  LEA R40, P5, R90, R45, 0x1 ;  /* 0x0000002d5a287211 */ /* 0x000fe200078a08ff */
[----:B------:R0:W-:Y:S01]  /*8590*/  STG.E.U16 desc[UR8][R42.64], R30 ;  /* 0x0000001e2a007986 */ /* 0x0001e2000c101508 */
[----:B--2---:R-:W-:Y:S02]  /*85a0*/  PRMT R38, R22, 0x7632, R38 ;  /* 0x0000763216267816 */ /* 0x004fe40000000026 */
[-C--:B------:R-:W-:Y:S01]  /*85b0*/  LEA.HI.X.SX32 R87, R94, R41.reuse, 0x1, P2 ;  /* 0x000000295e577211 */ /* 0x080fe200010f0eff */
[----:B------:R-:W-:Y:S01]  /*85c0*/  STG.E.U16 desc[UR8][R46.64], R31 ;  /* 0x0000001f2e007986 */ /* 0x000fe2000c101508 */
[----:B---3--:R-:W-:Y:S02]  /*85d0*/  PRMT R37, R23, 0x7632, R37 ;  /* 0x0000763217257816 */ /* 0x008fe40000000025 */
[----:B------:R-:W-:Y:S01]  /*85e0*/  LEA.HI.X.SX32 R45, R96, R41, 0x1, P4 ;  /* 0x00000029602d7211 */ /* 0x000fe200020f0eff */
[----:B------:R1:W-:Y:S01]  /*85f0*/  STG.E.U16 desc[UR8][R52.64], R8 ;  /* 0x0000000834007986 */ /* 0x0003e2000c101508 */
[----:B----4-:R-:W-:-:S02]  /*8600*/  PRMT R35, R20, 0x7632, R35 ;  /* 0x0000763214237816 */ /* 0x010fc40000000023 */
[----:B------:R-:W-:Y:S01]  /*8610*/  PRMT R34, R21, 0x7632, R34 ;  /* 0x0000763215227816 */ /* 0x000fe20000000022 */
[----:B------:R-:W-:Y:S01]  /*8620*/  STG.E.U16 desc[UR8][R58.64], R10 ;  /* 0x0000000a3a007986 */ /* 0x000fe2000c101508 */
[----:B0-----:R-:W-:Y:S02]  /*8630*/  PRMT R43, R4, 0x7632, R43 ;  /* 0x00007632042b7816 */ /* 0x001fe4000000002b */
[----:B------:R-:W-:Y:S01]  /*8640*/  PRMT R42, R5, 0x7632, R42 ;  /* 0x00007632052a7816 */ /* 0x000fe2000000002a */
[----:B------:R-:W-:Y:S01]  /*8650*/  STG.E.U16 desc[UR8][R56.64], R12 ;  /* 0x0000000c38007986 */ /* 0x000fe2000c101508 */
[----:B------:R-:W-:-:S03]  /*8660*/  LEA.HI.X.SX32 R41, R90, R41, 0x1, P5 ;  /* 0x000000295a297211 */ /* 0x000fc600028f0eff */
[----:B------:R-:W-:Y:S01]  /*8670*/  STG.E.U16 desc[UR8][R54.64], R27 ;  /* 0x0000001b36007986 */ /* 0x000fe2000c101508 */
[----:B-1----:R-:W0:Y:S03]  /*8680*/  LDC.64 R8, c[0x0][0x3a0] ;  /* 0x0000e800ff087b82 */ /* 0x002e260000000a00 */
[----:B------:R1:W-:Y:S04]  /*8690*/  STG.E.U16 desc[UR8][R64.64], R20 ;  /* 0x0000001440007986 */ /* 0x0003e8000c101508 */
[----:B------:R-:W-:Y:S04]  /*86a0*/  STG.E.U16 desc[UR8][R62.64], R21 ;  /* 0x000000153e007986 */ /* 0x000fe8000c101508 */
[----:B------:R2:W-:Y:S04]  /*86b0*/  STG.E.U16 desc[UR8][R60.64], R22 ;  /* 0x000000163c007986 */ /* 0x0005e8000c101508 */
[----:B------:R-:W-:Y:S01]  /*86c0*/  STG.E.U16 desc[UR8][R66.64], R23 ;  /* 0x0000001742007986 */ /* 0x000fe2000c101508 */
[----:B-1----:R-:W-:-:S03]  /*86d0*/  PRMT R20, R7, 0x7632, R20 ;  /* 0x0000763207147816 */ /* 0x002fc60000000014 */
[----:B------:R-:W-:Y:S04]  /*86e0*/  STG.E.U16 desc[UR8][R70.64], R35 ;  /* 0x0000002346007986 */ /* 0x000fe8000c101508 */
[----:B------:R-:W-:Y:S01]  /*86f0*/  STG.E.U16 desc[UR8][R68.64], R34 ;  /* 0x0000002244007986 */ /* 0x000fe2000c101508 */
[----:B--2---:R-:W-:Y:S02]  /*8700*/  PRMT R22, R6, 0x7632, R22 ;  /* 0x0000763206167816 */ /* 0x004fe40000000016 */
[----:B0-----:R-:W-:Y:S01]  /*8710*/  IADD3 R2, P1, P2, R3, UR7, R8 ;  /* 0x0000000703027c10 */ /* 0x001fe2000fa3e008 */
[----:B------:R-:W-:Y:S04]  /*8720*/  STG.E.U16 desc[UR8][R76.64], R38 ;  /* 0x000000264c007986 */ /* 0x000fe8000c101508 */
[----:B------:R-:W-:Y:S04]  /*8730*/  STG.E.U16 desc[UR8][R74.64], R37 ;  /* 0x000000254a007986 */ /* 0x000fe8000c101508 */
[----:B------:R0:W-:Y:S04]  /*8740*/  STG.E.U16 desc[UR8][R72.64], R4 ;  /* 0x0000000448007986 */ /* 0x0001e8000c101508 */
[----:B------:R1:W-:Y:S04]  /*8750*/  STG.E.U16 desc[UR8][R82.64], R5 ;  /* 0x0000000552007986 */ /* 0x0003e8000c101508 */
[----:B------:R1:W-:Y:S04]  /*8760*/  STG.E.U16 desc[UR8][R80.64], R6 ;  /* 0x0000000650007986 */ /* 0x0003e8000c101508 */
[----:B------:R1:W-:Y:S01]  /*8770*/  STG.E.U16 desc[UR8][R78.64], R7 ;  /* 0x000000074e007986 */ /* 0x0003e2000c101508 */
[----:B0-----:R-:W-:-:S02]  /*8780*/  IMAD.SHL.U32 R4, R0, 0x2, RZ ;  /* 0x0000000200047824 */ /* 0x001fc400078e00ff */
[----:B------:R-:W-:Y:S01]  /*8790*/  IMAD.HI R0, R91, 0x4, RZ ;  /* 0x000000045b007827 */ /* 0x000fe200078e02ff */
[----:B------:R1:W-:Y:S02]  /*87a0*/  STG.E.U16 desc[UR8][R86.64], R43 ;  /* 0x0000002b56007986 */ /* 0x0003e4000c101508 */
[----:B------:R-:W-:Y:S02]  /*87b0*/  LOP3.LUT R4, R4, 0x3f8, RZ, 0xc0, !PT ;  /* 0x000003f804047812 */ /* 0x000fe400078ec0ff */
[----:B------:R1:W-:Y:S01]  /*87c0*/  STG.E.U16 desc[UR8][R84.64], R42 ;  /* 0x0000002a54007986 */ /* 0x0003e2000c101508 */
[----:B------:R-:W-:-:S03]  /*87d0*/  IADD3.X R3, PT, PT, R0, UR5, R9, P1, P2 ;  /* 0x0000000500037c10 */ /* 0x000fc60008fe4409 */
[----:B------:R1:W-:Y:S04]  /*87e0*/  STG.E.U16 desc[UR8][R44.64], R22 ;  /* 0x000000162c007986 */ /* 0x0003e8000c101508 */
[----:B------:R1:W-:Y:S01]  /*87f0*/  STG.E.U16 desc[UR8][R40.64], R20 ;  /* 0x0000001428007986 */ /* 0x0003e2000c101508 */
[----:B------:R-:W-:Y:S06]  /*8800*/  BAR.SYNC.DEFER_BLOCKING 0x0 ;  /* 0x0000000000007b1d */ /* 0x000fec0000010000 */
[----:B------:R1:W-:Y:S02]  /*8810*/  STS.64 [R4+UR6], R48 ;  /* 0x0000003004007988 */ /* 0x0003e40008000a06 */
[----:B------:R-:W-:Y:S06]  /*8820*/  BAR.SYNC.DEFER_BLOCKING 0x0 ;  /* 0x0000000000007b1d */ /* 0x000fec0000010000 */
[----:B------:R-:W-:Y:S05]  /*8830*/  @P0 EXIT ;  /* 0x000000000000094d */ /* 0x000fea0003800000 */
[----:B-1----:R-:W0:Y:S04]  /*8840*/  LDS R5, [R32] ;  /* 0x0000000020057984 */ /* 0x002e280000000800 */
[----:B0-----:R-:W-:Y:S01]  /*8850*/  STG.E desc[UR8][R2.64], R5 ;  /* 0x0000000502007986 */ /* 0x001fe2000c101908 */
[----:B------:R-:W-:Y:S05]  /*8860*/  EXIT ;  /* 0x000000000000794d */ /* 0x000fea0003800000 */
.L_x_2:
[----:B------:R-:W-:-:S00]  /*8870*/  BRA `(.L_x_2) ;  /* 0xfffffffc00fc7947 */ /* 0x000fc0000383ffff */
[----:B------:R-:W-:-:S00]  /*8880*/  NOP ;  /* 0x0000000000007918 */ /* 0x000fc00000000000 */
[----:B------:R-:W-:-:S00]  /*8890*/  NOP ;  /* 0x0000000000007918 */ /* 0x000fc00000000000 */
[----:B------:R-:W-:-:S00]  /*88a0*/  NOP ;  /* 0x0000000000007918 */ /* 0x000fc00000000000 */
[----:B------:R-:W-:-:S00]  /*88b0*/  NOP ;  /* 0x0000000000007918 */ /* 0x000fc00000000000 */
[----:B------:R-:W-:-:S00]  /*88c0*/  NOP ;  /* 0x0000000000007918 */ /* 0x000fc00000000000 */
[----:B------:R-:W-:-:S00]  /*88d0*/  NOP ;  /* 0x0000000000007918 */ /* 0x000fc00000000000 */
[----:B------:R-:W-:-:S00]  /*88e0*/  NOP ;  /* 0x0000000000007918 */ /* 0x000fc00000000000 */
[----:B------:R-:W-:-:S00]  /*88f0*/  NOP ;  /* 0x0000000000007918 */ /* 0x000fc00000000000 */
.L_x_3:


//--------------------- .nv.global.init           --------------------------
	.section	.nv.global.init,"aw",@progbits
.nv.global.init:
	.type		_$_str,@object
	.size		_$_str,(.L_0 - _$_str)
_$_str:
        /*0000*/ 	.byte	0x5f, 0x5f, 0x43, 0x55, 0x44, 0x41, 0x5f, 0x46, 0x54, 0x5a, 0x00
.L_0:


//--------------------- .nv.shared.attn_fwd       --------------------------
	.section	.nv.shared.attn_fwd,"aw",@nobits
	.sectionflags	@""
	.align	16
	.zero		1024


//--------------------- .nv.shared.reserved.0     --------------------------
	.section	.nv.shared.reserved.0,"aw",@nobits
	.weak		__nv_reservedSMEM_offset_0_alias
	.size		__nv_reservedSMEM_offset_0_alias, 0, 64
	.other		__nv_reservedSMEM_offset_0_alias,@"STO_CUDA_RESERVED_SHARED STV_DEFAULT"
__nv_reservedSMEM_offset_0_alias:
	.zero		0
	.zero		64


//--------------------- .nv.constant0.attn_fwd    --------------------------
	.section	.nv.constant0.attn_fwd,"a",@progbits
	.sectionflags	@""
	.align	4
.nv.constant0.attn_fwd:
	.zero		1032


//--------------------- SYMBOLS --------------------------

	.type		.nv.reservedSmem.offset0,@object
	.size		.nv.reservedSmem.offset0,0x4
	.type		.nv.reservedSmem.cap,@object
	.size		.nv.reservedSmem.cap,0x4
